//
// Generated by NVIDIA NVVM Compiler
//
// Compiler Build ID: CL-36424714
// Cuda compilation tools, release 13.0, V13.0.88
// Based on NVVM 20.0.0
//

.version 9.0
.target sm_100
.address_size 64

	// .globl	_Z20softmax_tiled_kernelPfii
// _ZZ20softmax_tiled_kernelPfiiE5sdata has been demoted

.visible .entry _Z20softmax_tiled_kernelPfii(
	.param .u64 .ptr .align 1 _Z20softmax_tiled_kernelPfii_param_0,
	.param .u32 _Z20softmax_tiled_kernelPfii_param_1,
	.param .u32 _Z20softmax_tiled_kernelPfii_param_2
)
{
	.reg .pred 	%p<34>;
	.reg .b32 	%r<144>;
	.reg .b32 	%f<394>;
	.reg .b64 	%rd<26>;
	// demoted variable
	.shared .align 4 .b8 _ZZ20softmax_tiled_kernelPfiiE5sdata[128];
	ld.param.u64 	%rd5, [_Z20softmax_tiled_kernelPfii_param_0];
	ld.param.u32 	%r61, [_Z20softmax_tiled_kernelPfii_param_1];
	ld.param.u32 	%r60, [_Z20softmax_tiled_kernelPfii_param_2];
	cvta.to.global.u64 	%rd1, %rd5;
	mov.u32 	%r1, %ctaid.x;
	mov.u32 	%r143, %tid.x;
	setp.ge.s32 	%p1, %r1, %r61;
	@%p1 bra 	$L__BB0_53;
	setp.ge.s32 	%p2, %r143, %r60;
	mov.f32 	%f385, 0fFF800000;
	@%p2 bra 	$L__BB0_14;
	mul.lo.s32 	%r3, %r60, %r1;
	not.b32 	%r62, %r143;
	add.s32 	%r63, %r60, %r62;
	shr.u32 	%r64, %r63, 5;
	add.s32 	%r4, %r64, 1;
	and.b32  	%r5, %r4, 15;
	setp.lt.u32 	%p3, %r63, 480;
	mov.f32 	%f385, 0fFF800000;
	mov.u32 	%r128, %r143;
	@%p3 bra 	$L__BB0_5;
	and.b32  	%r65, %r4, 268435440;
	neg.s32 	%r126, %r65;
	add.s64 	%rd2, %rd1, 1024;
	add.s32 	%r125, %r143, %r3;
	mov.f32 	%f385, 0fFF800000;
	mov.u32 	%r128, %r143;
$L__BB0_4:
	.pragma "nounroll";
	mul.wide.s32 	%rd6, %r125, 4;
	add.s64 	%rd7, %rd2, %rd6;
	ld.global.f32 	%f32, [%rd7+-1024];
	max.f32 	%f33, %f385, %f32;
	ld.global.f32 	%f34, [%rd7+-896];
	max.f32 	%f35, %f33, %f34;
	ld.global.f32 	%f36, [%rd7+-768];
	max.f32 	%f37, %f35, %f36;
	ld.global.f32 	%f38, [%rd7+-640];
	max.f32 	%f39, %f37, %f38;
	ld.global.f32 	%f40, [%rd7+-512];
	max.f32 	%f41, %f39, %f40;
	ld.global.f32 	%f42, [%rd7+-384];
	max.f32 	%f43, %f41, %f42;
	ld.global.f32 	%f44, [%rd7+-256];
	max.f32 	%f45, %f43, %f44;
	ld.global.f32 	%f46, [%rd7+-128];
	max.f32 	%f47, %f45, %f46;
	ld.global.f32 	%f48, [%rd7];
	max.f32 	%f49, %f47, %f48;
	ld.global.f32 	%f50, [%rd7+128];
	max.f32 	%f51, %f49, %f50;
	ld.global.f32 	%f52, [%rd7+256];
	max.f32 	%f53, %f51, %f52;
	ld.global.f32 	%f54, [%rd7+384];
	max.f32 	%f55, %f53, %f54;
	ld.global.f32 	%f56, [%rd7+512];
	max.f32 	%f57, %f55, %f56;
	ld.global.f32 	%f58, [%rd7+640];
	max.f32 	%f59, %f57, %f58;
	ld.global.f32 	%f60, [%rd7+768];
	max.f32 	%f61, %f59, %f60;
	ld.global.f32 	%f62, [%rd7+896];
	max.f32 	%f385, %f61, %f62;
	add.s32 	%r128, %r128, 512;
	add.s32 	%r126, %r126, 16;
	add.s32 	%r125, %r125, 512;
	setp.ne.s32 	%p4, %r126, 0;
	@%p4 bra 	$L__BB0_4;
$L__BB0_5:
	setp.eq.s32 	%p5, %r5, 0;
	@%p5 bra 	$L__BB0_14;
	and.b32  	%r15, %r4, 7;
	setp.lt.u32 	%p6, %r5, 8;
	@%p6 bra 	$L__BB0_8;
	add.s32 	%r66, %r128, %r3;
	mul.wide.s32 	%rd8, %r66, 4;
	add.s64 	%rd9, %rd1, %rd8;
	ld.global.f32 	%f64, [%rd9];
	max.f32 	%f65, %f385, %f64;
	ld.global.f32 	%f66, [%rd9+128];
	max.f32 	%f67, %f65, %f66;
	ld.global.f32 	%f68, [%rd9+256];
	max.f32 	%f69, %f67, %f68;
	ld.global.f32 	%f70, [%rd9+384];
	max.f32 	%f71, %f69, %f70;
	ld.global.f32 	%f72, [%rd9+512];
	max.f32 	%f73, %f71, %f72;
	ld.global.f32 	%f74, [%rd9+640];
	max.f32 	%f75, %f73, %f74;
	ld.global.f32 	%f76, [%rd9+768];
	max.f32 	%f77, %f75, %f76;
	ld.global.f32 	%f78, [%rd9+896];
	max.f32 	%f385, %f77, %f78;
	add.s32 	%r128, %r128, 256;
$L__BB0_8:
	setp.eq.s32 	%p7, %r15, 0;
	@%p7 bra 	$L__BB0_14;
	and.b32  	%r18, %r4, 3;
	setp.lt.u32 	%p8, %r15, 4;
	@%p8 bra 	$L__BB0_11;
	add.s32 	%r67, %r128, %r3;
	mul.wide.s32 	%rd10, %r67, 4;
	add.s64 	%rd11, %rd1, %rd10;
	ld.global.f32 	%f80, [%rd11];
	max.f32 	%f81, %f385, %f80;
	ld.global.f32 	%f82, [%rd11+128];
	max.f32 	%f83, %f81, %f82;
	ld.global.f32 	%f84, [%rd11+256];
	max.f32 	%f85, %f83, %f84;
	ld.global.f32 	%f86, [%rd11+384];
	max.f32 	%f385, %f85, %f86;
	add.s32 	%r128, %r128, 128;
$L__BB0_11:
	setp.eq.s32 	%p9, %r18, 0;
	@%p9 bra 	$L__BB0_14;
	add.s32 	%r132, %r128, %r3;
	neg.s32 	%r131, %r18;
$L__BB0_13:
	.pragma "nounroll";
	mul.wide.s32 	%rd12, %r132, 4;
	add.s64 	%rd13, %rd1, %rd12;
	ld.global.f32 	%f87, [%rd13];
	max.f32 	%f385, %f385, %f87;
	add.s32 	%r132, %r132, 32;
	add.s32 	%r131, %r131, 1;
	setp.ne.s32 	%p10, %r131, 0;
	@%p10 bra 	$L__BB0_13;
$L__BB0_14:
	shl.b32 	%r68, %r143, 2;
	mov.u32 	%r69, _ZZ20softmax_tiled_kernelPfiiE5sdata;
	add.s32 	%r27, %r69, %r68;
	st.shared.f32 	[%r27], %f385;
	bar.sync 	0;
	setp.gt.u32 	%p11, %r143, 15;
	@%p11 bra 	$L__BB0_16;
	ld.shared.f32 	%f88, [%r27];
	ld.shared.f32 	%f89, [%r27+64];
	max.f32 	%f90, %f88, %f89;
	st.shared.f32 	[%r27], %f90;
$L__BB0_16:
	bar.sync 	0;
	setp.gt.u32 	%p12, %r143, 7;
	@%p12 bra 	$L__BB0_18;
	ld.shared.f32 	%f91, [%r27];
	ld.shared.f32 	%f92, [%r27+32];
	max.f32 	%f93, %f91, %f92;
	st.shared.f32 	[%r27], %f93;
$L__BB0_18:
	bar.sync 	0;
	setp.gt.u32 	%p13, %r143, 3;
	@%p13 bra 	$L__BB0_20;
	ld.shared.f32 	%f94, [%r27];
	ld.shared.f32 	%f95, [%r27+16];
	max.f32 	%f96, %f94, %f95;
	st.shared.f32 	[%r27], %f96;
$L__BB0_20:
	bar.sync 	0;
	setp.gt.u32 	%p14, %r143, 1;
	@%p14 bra 	$L__BB0_22;
	ld.shared.f32 	%f97, [%r27];
	ld.shared.f32 	%f98, [%r27+8];
	max.f32 	%f99, %f97, %f98;
	st.shared.f32 	[%r27], %f99;
$L__BB0_22:
	bar.sync 	0;
	setp.ne.s32 	%p15, %r143, 0;
	@%p15 bra 	$L__BB0_24;
	ld.shared.f32 	%f100, [%r27];
	ld.shared.f32 	%f101, [_ZZ20softmax_tiled_kernelPfiiE5sdata+4];
	max.f32 	%f102, %f100, %f101;
	st.shared.f32 	[%r27], %f102;
$L__BB0_24:
	setp.ge.s32 	%p16, %r143, %r60;
	bar.sync 	0;
	mov.f32 	%f393, 0f00000000;
	ld.shared.f32 	%f14, [_ZZ20softmax_tiled_kernelPfiiE5sdata];
	@%p16 bra 	$L__BB0_36;
	mul.lo.s32 	%r28, %r60, %r1;
	not.b32 	%r70, %r143;
	add.s32 	%r29, %r60, %r70;
	shr.u32 	%r71, %r29, 5;
	add.s32 	%r30, %r71, 1;
	and.b32  	%r31, %r30, 7;
	setp.lt.u32 	%p17, %r29, 224;
	mov.f32 	%f393, 0f00000000;
	mov.u32 	%r136, %r143;
	@%p17 bra 	$L__BB0_28;
	and.b32  	%r72, %r30, 268435448;
	neg.s32 	%r134, %r72;
	add.s64 	%rd3, %rd1, 512;
	add.s32 	%r133, %r143, %r28;
	mov.f32 	%f393, 0f00000000;
	mov.u32 	%r136, %r143;
$L__BB0_27:
	.pragma "nounroll";
	mul.wide.s32 	%rd14, %r133, 4;
	add.s64 	%rd15, %rd3, %rd14;
	ld.global.f32 	%f107, [%rd15+-512];
	sub.f32 	%f108, %f107, %f14;
	fma.rn.f32 	%f109, %f108, 0f3BBB989D, 0f3F000000;
	cvt.sat.f32.f32 	%f110, %f109;
	mov.f32 	%f111, 0f4B400001;
	mov.f32 	%f112, 0f437C0000;
	fma.rm.f32 	%f113, %f110, %f112, %f111;
	add.f32 	%f114, %f113, 0fCB40007F;
	neg.f32 	%f115, %f114;
	fma.rn.f32 	%f116, %f108, 0f3FB8AA3B, %f115;
	fma.rn.f32 	%f117, %f108, 0f32A57060, %f116;
	mov.b32 	%r73, %f113;
	shl.b32 	%r74, %r73, 23;
	mov.b32 	%f118, %r74;
	ex2.approx.ftz.f32 	%f119, %f117;
	fma.rn.f32 	%f120, %f119, %f118, %f393;
	ld.global.f32 	%f121, [%rd15+-384];
	sub.f32 	%f122, %f121, %f14;
	fma.rn.f32 	%f123, %f122, 0f3BBB989D, 0f3F000000;
	cvt.sat.f32.f32 	%f124, %f123;
	fma.rm.f32 	%f125, %f124, %f112, %f111;
	add.f32 	%f126, %f125, 0fCB40007F;
	neg.f32 	%f127, %f126;
	fma.rn.f32 	%f128, %f122, 0f3FB8AA3B, %f127;
	fma.rn.f32 	%f129, %f122, 0f32A57060, %f128;
	mov.b32 	%r75, %f125;
	shl.b32 	%r76, %r75, 23;
	mov.b32 	%f130, %r76;
	ex2.approx.ftz.f32 	%f131, %f129;
	fma.rn.f32 	%f132, %f131, %f130, %f120;
	ld.global.f32 	%f133, [%rd15+-256];
	sub.f32 	%f134, %f133, %f14;
	fma.rn.f32 	%f135, %f134, 0f3BBB989D, 0f3F000000;
	cvt.sat.f32.f32 	%f136, %f135;
	fma.rm.f32 	%f137, %f136, %f112, %f111;
	add.f32 	%f138, %f137, 0fCB40007F;
	neg.f32 	%f139, %f138;
	fma.rn.f32 	%f140, %f134, 0f3FB8AA3B, %f139;
	fma.rn.f32 	%f141, %f134, 0f32A57060, %f140;
	mov.b32 	%r77, %f137;
	shl.b32 	%r78, %r77, 23;
	mov.b32 	%f142, %r78;
	ex2.approx.ftz.f32 	%f143, %f141;
	fma.rn.f32 	%f144, %f143, %f142, %f132;
	ld.global.f32 	%f145, [%rd15+-128];
	sub.f32 	%f146, %f145, %f14;
	fma.rn.f32 	%f147, %f146, 0f3BBB989D, 0f3F000000;
	cvt.sat.f32.f32 	%f148, %f147;
	fma.rm.f32 	%f149, %f148, %f112, %f111;
	add.f32 	%f150, %f149, 0fCB40007F;
	neg.f32 	%f151, %f150;
	fma.rn.f32 	%f152, %f146, 0f3FB8AA3B, %f151;
	fma.rn.f32 	%f153, %f146, 0f32A57060, %f152;
	mov.b32 	%r79, %f149;
	shl.b32 	%r80, %r79, 23;
	mov.b32 	%f154, %r80;
	ex2.approx.ftz.f32 	%f155, %f153;
	fma.rn.f32 	%f156, %f155, %f154, %f144;
	ld.global.f32 	%f157, [%rd15];
	sub.f32 	%f158, %f157, %f14;
	fma.rn.f32 	%f159, %f158, 0f3BBB989D, 0f3F000000;
	cvt.sat.f32.f32 	%f160, %f159;
	fma.rm.f32 	%f161, %f160, %f112, %f111;
	add.f32 	%f162, %f161, 0fCB40007F;
	neg.f32 	%f163, %f162;
	fma.rn.f32 	%f164, %f158, 0f3FB8AA3B, %f163;
	fma.rn.f32 	%f165, %f158, 0f32A57060, %f164;
	mov.b32 	%r81, %f161;
	shl.b32 	%r82, %r81, 23;
	mov.b32 	%f166, %r82;
	ex2.approx.ftz.f32 	%f167, %f165;
	fma.rn.f32 	%f168, %f167, %f166, %f156;
	ld.global.f32 	%f169, [%rd15+128];
	sub.f32 	%f170, %f169, %f14;
	fma.rn.f32 	%f171, %f170, 0f3BBB989D, 0f3F000000;
	cvt.sat.f32.f32 	%f172, %f171;
	fma.rm.f32 	%f173, %f172, %f112, %f111;
	add.f32 	%f174, %f173, 0fCB40007F;
	neg.f32 	%f175, %f174;
	fma.rn.f32 	%f176, %f170, 0f3FB8AA3B, %f175;
	fma.rn.f32 	%f177, %f170, 0f32A57060, %f176;
	mov.b32 	%r83, %f173;
	shl.b32 	%r84, %r83, 23;
	mov.b32 	%f178, %r84;
	ex2.approx.ftz.f32 	%f179, %f177;
	fma.rn.f32 	%f180, %f179, %f178, %f168;
	ld.global.f32 	%f181, [%rd15+256];
	sub.f32 	%f182, %f181, %f14;
	fma.rn.f32 	%f183, %f182, 0f3BBB989D, 0f3F000000;
	cvt.sat.f32.f32 	%f184, %f183;
	fma.rm.f32 	%f185, %f184, %f112, %f111;
	add.f32 	%f186, %f185, 0fCB40007F;
	neg.f32 	%f187, %f186;
	fma.rn.f32 	%f188, %f182, 0f3FB8AA3B, %f187;
	fma.rn.f32 	%f189, %f182, 0f32A57060, %f188;
	mov.b32 	%r85, %f185;
	shl.b32 	%r86, %r85, 23;
	mov.b32 	%f190, %r86;
	ex2.approx.ftz.f32 	%f191, %f189;
	fma.rn.f32 	%f192, %f191, %f190, %f180;
	ld.global.f32 	%f193, [%rd15+384];
	sub.f32 	%f194, %f193, %f14;
	fma.rn.f32 	%f195, %f194, 0f3BBB989D, 0f3F000000;
	cvt.sat.f32.f32 	%f196, %f195;
	fma.rm.f32 	%f197, %f196, %f112, %f111;
	add.f32 	%f198, %f197, 0fCB40007F;
	neg.f32 	%f199, %f198;
	fma.rn.f32 	%f200, %f194, 0f3FB8AA3B, %f199;
	fma.rn.f32 	%f201, %f194, 0f32A57060, %f200;
	mov.b32 	%r87, %f197;
	shl.b32 	%r88, %r87, 23;
	mov.b32 	%f202, %r88;
	ex2.approx.ftz.f32 	%f203, %f201;
	fma.rn.f32 	%f393, %f203, %f202, %f192;
	add.s32 	%r136, %r136, 256;
	add.s32 	%r134, %r134, 8;
	add.s32 	%r133, %r133, 256;
	setp.ne.s32 	%p18, %r134, 0;
	@%p18 bra 	$L__BB0_27;
$L__BB0_28:
	setp.eq.s32 	%p19, %r31, 0;
	@%p19 bra 	$L__BB0_36;
	setp.lt.u32 	%p20, %r31, 4;
	@%p20 bra 	$L__BB0_31;
	add.s32 	%r89, %r136, %r28;
	mul.wide.s32 	%rd16, %r89, 4;
	add.s64 	%rd17, %rd1, %rd16;
	ld.global.f32 	%f205, [%rd17];
	sub.f32 	%f206, %f205, %f14;
	fma.rn.f32 	%f207, %f206, 0f3BBB989D, 0f3F000000;
	cvt.sat.f32.f32 	%f208, %f207;
	mov.f32 	%f209, 0f4B400001;
	mov.f32 	%f210, 0f437C0000;
	fma.rm.f32 	%f211, %f208, %f210, %f209;
	add.f32 	%f212, %f211, 0fCB40007F;
	neg.f32 	%f213, %f212;
	fma.rn.f32 	%f214, %f206, 0f3FB8AA3B, %f213;
	fma.rn.f32 	%f215, %f206, 0f32A57060, %f214;
	mov.b32 	%r90, %f211;
	shl.b32 	%r91, %r90, 23;
	mov.b32 	%f216, %r91;
	ex2.approx.ftz.f32 	%f217, %f215;
	fma.rn.f32 	%f218, %f217, %f216, %f393;
	ld.global.f32 	%f219, [%rd17+128];
	sub.f32 	%f220, %f219, %f14;
	fma.rn.f32 	%f221, %f220, 0f3BBB989D, 0f3F000000;
	cvt.sat.f32.f32 	%f222, %f221;
	fma.rm.f32 	%f223, %f222, %f210, %f209;
	add.f32 	%f224, %f223, 0fCB40007F;
	neg.f32 	%f225, %f224;
	fma.rn.f32 	%f226, %f220, 0f3FB8AA3B, %f225;
	fma.rn.f32 	%f227, %f220, 0f32A57060, %f226;
	mov.b32 	%r92, %f223;
	shl.b32 	%r93, %r92, 23;
	mov.b32 	%f228, %r93;
	ex2.approx.ftz.f32 	%f229, %f227;
	fma.rn.f32 	%f230, %f229, %f228, %f218;
	ld.global.f32 	%f231, [%rd17+256];
	sub.f32 	%f232, %f231, %f14;
	fma.rn.f32 	%f233, %f232, 0f3BBB989D, 0f3F000000;
	cvt.sat.f32.f32 	%f234, %f233;
	fma.rm.f32 	%f235, %f234, %f210, %f209;
	add.f32 	%f236, %f235, 0fCB40007F;
	neg.f32 	%f237, %f236;
	fma.rn.f32 	%f238, %f232, 0f3FB8AA3B, %f237;
	fma.rn.f32 	%f239, %f232, 0f32A57060, %f238;
	mov.b32 	%r94, %f235;
	shl.b32 	%r95, %r94, 23;
	mov.b32 	%f240, %r95;
	ex2.approx.ftz.f32 	%f241, %f239;
	fma.rn.f32 	%f242, %f241, %f240, %f230;
	ld.global.f32 	%f243, [%rd17+384];
	sub.f32 	%f244, %f243, %f14;
	fma.rn.f32 	%f245, %f244, 0f3BBB989D, 0f3F000000;
	cvt.sat.f32.f32 	%f246, %f245;
	fma.rm.f32 	%f247, %f246, %f210, %f209;
	add.f32 	%f248, %f247, 0fCB40007F;
	neg.f32 	%f249, %f248;
	fma.rn.f32 	%f250, %f244, 0f3FB8AA3B, %f249;
	fma.rn.f32 	%f251, %f244, 0f32A57060, %f250;
	mov.b32 	%r96, %f247;
	shl.b32 	%r97, %r96, 23;
	mov.b32 	%f252, %r97;
	ex2.approx.ftz.f32 	%f253, %f251;
	fma.rn.f32 	%f393, %f253, %f252, %f242;
	add.s32 	%r136, %r136, 128;
$L__BB0_31:
	and.b32  	%r98, %r30, 3;
	setp.eq.s32 	%p21, %r98, 0;
	@%p21 bra 	$L__BB0_36;
	setp.eq.s32 	%p22, %r98, 1;
	@%p22 bra 	$L__BB0_34;
	add.s32 	%r99, %r136, %r28;
	mul.wide.s32 	%rd18, %r99, 4;
	add.s64 	%rd19, %rd1, %rd18;
	ld.global.f32 	%f255, [%rd19];
	sub.f32 	%f256, %f255, %f14;
	fma.rn.f32 	%f257, %f256, 0f3BBB989D, 0f3F000000;
	cvt.sat.f32.f32 	%f258, %f257;
	mov.f32 	%f259, 0f4B400001;
	mov.f32 	%f260, 0f437C0000;
	fma.rm.f32 	%f261, %f258, %f260, %f259;
	add.f32 	%f262, %f261, 0fCB40007F;
	neg.f32 	%f263, %f262;
	fma.rn.f32 	%f264, %f256, 0f3FB8AA3B, %f263;
	fma.rn.f32 	%f265, %f256, 0f32A57060, %f264;
	mov.b32 	%r100, %f261;
	shl.b32 	%r101, %r100, 23;
	mov.b32 	%f266, %r101;
	ex2.approx.ftz.f32 	%f267, %f265;
	fma.rn.f32 	%f268, %f267, %f266, %f393;
	ld.global.f32 	%f269, [%rd19+128];
	sub.f32 	%f270, %f269, %f14;
	fma.rn.f32 	%f271, %f270, 0f3BBB989D, 0f3F000000;
	cvt.sat.f32.f32 	%f272, %f271;
	fma.rm.f32 	%f273, %f272, %f260, %f259;
	add.f32 	%f274, %f273, 0fCB40007F;
	neg.f32 	%f275, %f274;
	fma.rn.f32 	%f276, %f270, 0f3FB8AA3B, %f275;
	fma.rn.f32 	%f277, %f270, 0f32A57060, %f276;
	mov.b32 	%r102, %f273;
	shl.b32 	%r103, %r102, 23;
	mov.b32 	%f278, %r103;
	ex2.approx.ftz.f32 	%f279, %f277;
	fma.rn.f32 	%f393, %f279, %f278, %f268;
	add.s32 	%r136, %r136, 64;
$L__BB0_34:
	and.b32  	%r104, %r29, 32;
	setp.ne.s32 	%p23, %r104, 0;
	@%p23 bra 	$L__BB0_36;
	add.s32 	%r105, %r136, %r28;
	mul.wide.s32 	%rd20, %r105, 4;
	add.s64 	%rd21, %rd1, %rd20;
	ld.global.f32 	%f280, [%rd21];
	sub.f32 	%f281, %f280, %f14;
	fma.rn.f32 	%f282, %f281, 0f3BBB989D, 0f3F000000;
	cvt.sat.f32.f32 	%f283, %f282;
	mov.f32 	%f284, 0f4B400001;
	mov.f32 	%f285, 0f437C0000;
	fma.rm.f32 	%f286, %f283, %f285, %f284;
	add.f32 	%f287, %f286, 0fCB40007F;
	neg.f32 	%f288, %f287;
	fma.rn.f32 	%f289, %f281, 0f3FB8AA3B, %f288;
	fma.rn.f32 	%f290, %f281, 0f32A57060, %f289;
	mov.b32 	%r106, %f286;
	shl.b32 	%r107, %r106, 23;
	mov.b32 	%f291, %r107;
	ex2.approx.ftz.f32 	%f292, %f290;
	fma.rn.f32 	%f393, %f292, %f291, %f393;
$L__BB0_36:
	setp.gt.u32 	%p24, %r143, 15;
	st.shared.f32 	[%r27], %f393;
	bar.sync 	0;
	@%p24 bra 	$L__BB0_38;
	ld.shared.f32 	%f293, [%r27+64];
	ld.shared.f32 	%f294, [%r27];
	add.f32 	%f295, %f293, %f294;
	st.shared.f32 	[%r27], %f295;
$L__BB0_38:
	setp.gt.u32 	%p25, %r143, 7;
	bar.sync 	0;
	@%p25 bra 	$L__BB0_40;
	ld.shared.f32 	%f296, [%r27+32];
	ld.shared.f32 	%f297, [%r27];
	add.f32 	%f298, %f296, %f297;
	st.shared.f32 	[%r27], %f298;
$L__BB0_40:
	setp.gt.u32 	%p26, %r143, 3;
	bar.sync 	0;
	@%p26 bra 	$L__BB0_42;
	ld.shared.f32 	%f299, [%r27+16];
	ld.shared.f32 	%f300, [%r27];
	add.f32 	%f301, %f299, %f300;
	st.shared.f32 	[%r27], %f301;
$L__BB0_42:
	setp.gt.u32 	%p27, %r143, 1;
	bar.sync 	0;
	@%p27 bra 	$L__BB0_44;
	ld.shared.f32 	%f302, [%r27+8];
	ld.shared.f32 	%f303, [%r27];
	add.f32 	%f304, %f302, %f303;
	st.shared.f32 	[%r27], %f304;
$L__BB0_44:
	setp.ne.s32 	%p28, %r143, 0;
	bar.sync 	0;
	@%p28 bra 	$L__BB0_46;
	ld.shared.f32 	%f305, [_ZZ20softmax_tiled_kernelPfiiE5sdata+4];
	ld.shared.f32 	%f306, [%r27];
	add.f32 	%f307, %f305, %f306;
	st.shared.f32 	[%r27], %f307;
$L__BB0_46:
	setp.ge.s32 	%p29, %r143, %r60;
	bar.sync 	0;
	ld.shared.f32 	%f27, [_ZZ20softmax_tiled_kernelPfiiE5sdata];
	@%p29 bra 	$L__BB0_53;
	mul.lo.s32 	%r45, %r60, %r1;
	not.b32 	%r108, %r143;
	add.s32 	%r46, %r60, %r108;
	and.b32  	%r109, %r46, 96;
	setp.eq.s32 	%p30, %r109, 96;
	@%p30 bra 	$L__BB0_50;
	shr.u32 	%r110, %r46, 5;
	add.s32 	%r111, %r110, 1;
	and.b32  	%r112, %r111, 3;
	add.s32 	%r140, %r143, %r45;
	neg.s32 	%r139, %r112;
	shl.b32 	%r113, %r111, 5;
	and.b32  	%r114, %r113, 96;
	add.s32 	%r143, %r143, %r114;
$L__BB0_49:
	.pragma "nounroll";
	mul.wide.s32 	%rd22, %r140, 4;
	add.s64 	%rd23, %rd1, %rd22;
	ld.global.f32 	%f308, [%rd23];
	sub.f32 	%f309, %f308, %f14;
	fma.rn.f32 	%f310, %f309, 0f3BBB989D, 0f3F000000;
	cvt.sat.f32.f32 	%f311, %f310;
	mov.f32 	%f312, 0f4B400001;
	mov.f32 	%f313, 0f437C0000;
	fma.rm.f32 	%f314, %f311, %f313, %f312;
	add.f32 	%f315, %f314, 0fCB40007F;
	neg.f32 	%f316, %f315;
	fma.rn.f32 	%f317, %f309, 0f3FB8AA3B, %f316;
	fma.rn.f32 	%f318, %f309, 0f32A57060, %f317;
	mov.b32 	%r115, %f314;
	shl.b32 	%r116, %r115, 23;
	mov.b32 	%f319, %r116;
	ex2.approx.ftz.f32 	%f320, %f318;
	mul.f32 	%f321, %f320, %f319;
	div.rn.f32 	%f322, %f321, %f27;
	st.global.f32 	[%rd23], %f322;
	add.s32 	%r140, %r140, 32;
	add.s32 	%r139, %r139, 1;
	setp.ne.s32 	%p31, %r139, 0;
	@%p31 bra 	$L__BB0_49;
$L__BB0_50:
	setp.lt.u32 	%p32, %r46, 96;
	@%p32 bra 	$L__BB0_53;
	add.s64 	%rd4, %rd1, 256;
	add.s32 	%r142, %r143, %r45;
$L__BB0_52:
	mul.wide.s32 	%rd24, %r142, 4;
	add.s64 	%rd25, %rd4, %rd24;
	ld.global.f32 	%f323, [%rd25+-256];
	sub.f32 	%f324, %f323, %f14;
	fma.rn.f32 	%f325, %f324, 0f3BBB989D, 0f3F000000;
	cvt.sat.f32.f32 	%f326, %f325;
	mov.f32 	%f327, 0f4B400001;
	mov.f32 	%f328, 0f437C0000;
	fma.rm.f32 	%f329, %f326, %f328, %f327;
	add.f32 	%f330, %f329, 0fCB40007F;
	neg.f32 	%f331, %f330;
	fma.rn.f32 	%f332, %f324, 0f3FB8AA3B, %f331;
	fma.rn.f32 	%f333, %f324, 0f32A57060, %f332;
	mov.b32 	%r117, %f329;
	shl.b32 	%r118, %r117, 23;
	mov.b32 	%f334, %r118;
	ex2.approx.ftz.f32 	%f335, %f333;
	mul.f32 	%f336, %f335, %f334;
	div.rn.f32 	%f337, %f336, %f27;
	st.global.f32 	[%rd25+-256], %f337;
	ld.global.f32 	%f338, [%rd25+-128];
	sub.f32 	%f339, %f338, %f14;
	fma.rn.f32 	%f340, %f339, 0f3BBB989D, 0f3F000000;
	cvt.sat.f32.f32 	%f341, %f340;
	fma.rm.f32 	%f342, %f341, %f328, %f327;
	add.f32 	%f343, %f342, 0fCB40007F;
	neg.f32 	%f344, %f343;
	fma.rn.f32 	%f345, %f339, 0f3FB8AA3B, %f344;
	fma.rn.f32 	%f346, %f339, 0f32A57060, %f345;
	mov.b32 	%r119, %f342;
	shl.b32 	%r120, %r119, 23;
	mov.b32 	%f347, %r120;
	ex2.approx.ftz.f32 	%f348, %f346;
	mul.f32 	%f349, %f348, %f347;
	div.rn.f32 	%f350, %f349, %f27;
	st.global.f32 	[%rd25+-128], %f350;
	ld.global.f32 	%f351, [%rd25];
	sub.f32 	%f352, %f351, %f14;
	fma.rn.f32 	%f353, %f352, 0f3BBB989D, 0f3F000000;
	cvt.sat.f32.f32 	%f354, %f353;
	fma.rm.f32 	%f355, %f354, %f328, %f327;
	add.f32 	%f356, %f355, 0fCB40007F;
	neg.f32 	%f357, %f356;
	fma.rn.f32 	%f358, %f352, 0f3FB8AA3B, %f357;
	fma.rn.f32 	%f359, %f352, 0f32A57060, %f358;
	mov.b32 	%r121, %f355;
	shl.b32 	%r122, %r121, 23;
	mov.b32 	%f360, %r122;
	ex2.approx.ftz.f32 	%f361, %f359;
	mul.f32 	%f362, %f361, %f360;
	div.rn.f32 	%f363, %f362, %f27;
	st.global.f32 	[%rd25], %f363;
	ld.global.f32 	%f364, [%rd25+128];
	sub.f32 	%f365, %f364, %f14;
	fma.rn.f32 	%f366, %f365, 0f3BBB989D, 0f3F000000;
	cvt.sat.f32.f32 	%f367, %f366;
	fma.rm.f32 	%f368, %f367, %f328, %f327;
	add.f32 	%f369, %f368, 0fCB40007F;
	neg.f32 	%f370, %f369;
	fma.rn.f32 	%f371, %f365, 0f3FB8AA3B, %f370;
	fma.rn.f32 	%f372, %f365, 0f32A57060, %f371;
	mov.b32 	%r123, %f368;
	shl.b32 	%r124, %r123, 23;
	mov.b32 	%f373, %r124;
	ex2.approx.ftz.f32 	%f374, %f372;
	mul.f32 	%f375, %f374, %f373;
	div.rn.f32 	%f376, %f375, %f27;
	st.global.f32 	[%rd25+128], %f376;
	add.s32 	%r143, %r143, 128;
	add.s32 	%r142, %r142, 128;
	setp.lt.s32 	%p33, %r143, %r60;
	@%p33 bra 	$L__BB0_52;
$L__BB0_53:
	ret;

}


// ===== COMPILED SASS (sm_100) =====

	.target	sm_100

	.elftype	@"ET_EXEC"


//--------------------- .note.nv.tkinfo           --------------------------
	.section	.note.nv.tkinfo,"",@"SHT_NOTE"
	.sectionflags	@"SHF_NOTE_NV_TKINFO"
	.tkinfo
        /*0018*/ 	.word	0x00000002
        /*0030*/ 	.string	""
        /*0030*/ 	.string	"ptxas"
        /*0030*/ 	.string	"Cuda compilation tools, release 13.0, V13.0.88"
        /*0030*/ 	.string	"Build cuda_13.0.r13.0/compiler.36424714_0"
        /*0030*/ 	.string	"-arch sm_100 -m 64 "



//--------------------- .note.nv.cuinfo           --------------------------
	.section	.note.nv.cuinfo,"",@"SHT_NOTE"
	.sectionflags	@"SHF_NOTE_NV_CUINFO"
        /*0018*/ 	.short	0x0002
        /*001a*/ 	.short	0x0064
        /*001c*/ 	.short	0x0082
	.zero		2


//--------------------- .nv.info                  --------------------------
	.section	.nv.info,"",@"SHT_CUDA_INFO"
	.align	4


	//----- nvinfo : EIATTR_REGCOUNT
	.align		4
        /*0000*/ 	.byte	0x04, 0x2f
        /*0002*/ 	.short	(.L_1 - .L_0)
	.align		4
.L_0:
        /*0004*/ 	.word	index@(_Z20softmax_tiled_kernelPfii)
        /*0008*/ 	.word	0x0000001f


	//----- nvinfo : EIATTR_FRAME_SIZE
	.align		4
.L_1:
        /*000c*/ 	.byte	0x04, 0x11
        /*000e*/ 	.short	(.L_3 - .L_2)
	.align		4
.L_2:
        /*0010*/ 	.word	index@($__internal_0_$__cuda_sm3x_div_rn_noftz_f32_slowpath)
        /*0014*/ 	.word	0x00000000


	//----- nvinfo : EIATTR_FRAME_SIZE
	.align		4
.L_3:
        /*0018*/ 	.byte	0x04, 0x11
        /*001a*/ 	.short	(.L_5 - .L_4)
	.align		4
.L_4:
        /*001c*/ 	.word	index@(_Z20softmax_tiled_kernelPfii)
        /*0020*/ 	.word	0x00000000


	//----- nvinfo : EIATTR_MIN_STACK_SIZE
	.align		4
.L_5:
        /*0024*/ 	.byte	0x04, 0x12
        /*0026*/ 	.short	(.L_7 - .L_6)
	.align		4
.L_6:
        /*0028*/ 	.word	index@(_Z20softmax_tiled_kernelPfii)
        /*002c*/ 	.word	0x00000000
.L_7:


//--------------------- .nv.compat                --------------------------
	.section	.nv.compat,"",@"SHT_CUDA_COMPAT_INFO"
	.align	4
        /*0000*/ 	.byte	0x02, 0x09, 0x00, 0x00, 0x02, 0x02, 0x01, 0x00, 0x02, 0x05, 0x05, 0x00, 0x03, 0x07, 0x01, 0x01
        /*0010*/ 	.byte	0x02, 0x03, 0x00, 0x00, 0x02, 0x06, 0x01, 0x00, 0x04, 0x0b, 0x08, 0x00, 0x01, 0x00, 0x00, 0x00
        /*0020*/ 	.byte	0x00, 0x00, 0x00, 0x00


//--------------------- .nv.info._Z20softmax_tiled_kernelPfii --------------------------
	.section	.nv.info._Z20softmax_tiled_kernelPfii,"",@"SHT_CUDA_INFO"
	.sectionflags	@""
	.align	4


	//----- nvinfo : EIATTR_CUDA_API_VERSION
	.align		4
        /*0000*/ 	.byte	0x04, 0x37
        /*0002*/ 	.short	(.L_9 - .L_8)
.L_8:
        /*0004*/ 	.word	0x00000082


	//----- nvinfo : EIATTR_KPARAM_INFO
	.align		4
.L_9:
        /*0008*/ 	.byte	0x04, 0x17
        /*000a*/ 	.short	(.L_11 - .L_10)
.L_10:
        /*000c*/ 	.word	0x00000000
        /*0010*/ 	.short	0x0002
        /*0012*/ 	.short	0x000c
        /*0014*/ 	.byte	0x00, 0xf0, 0x11, 0x00


	//----- nvinfo : EIATTR_KPARAM_INFO
	.align		4
.L_11:
        /*0018*/ 	.byte	0x04, 0x17
        /*001a*/ 	.short	(.L_13 - .L_12)
.L_12:
        /*001c*/ 	.word	0x00000000
        /*0020*/ 	.short	0x0001
        /*0022*/ 	.short	0x0008
        /*0024*/ 	.byte	0x00, 0xf0, 0x11, 0x00


	//----- nvinfo : EIATTR_KPARAM_INFO
	.align		4
.L_13:
        /*0028*/ 	.byte	0x04, 0x17
        /*002a*/ 	.short	(.L_15 - .L_14)
.L_14:
        /*002c*/ 	.word	0x00000000
        /*0030*/ 	.short	0x0000
        /*0032*/ 	.short	0x0000
        /*0034*/ 	.byte	0x00, 0xf5, 0x21, 0x00


	//----- nvinfo : EIATTR_SPARSE_MMA_MASK
	.align		4
.L_15:
        /*0038*/ 	.byte	0x03, 0x50
        /*003a*/ 	.short	0x0000


	//----- nvinfo : EIATTR_MAXREG_COUNT
	.align		4
        /*003c*/ 	.byte	0x03, 0x1b
        /*003e*/ 	.short	0x00ff


	//----- nvinfo : EIATTR_NUM_BARRIERS
	.align		4
        /*0040*/ 	.byte	0x02, 0x4c
        /*0042*/ 	.byte	0x01
	.zero		1


	//----- nvinfo : EIATTR_MERCURY_ISA_VERSION
	.align		4
        /*0044*/ 	.byte	0x03, 0x5f
        /*0046*/ 	.short	0x0101


	//----- nvinfo : EIATTR_VRC_CTA_INIT_COUNT
	.align		4
        /*0048*/ 	.byte	0x02, 0x4a
	.zero		1
	.zero		1


	//----- nvinfo : EIATTR_EXIT_INSTR_OFFSETS
	.align		4
        /*004c*/ 	.byte	0x04, 0x1c
        /*004e*/ 	.short	(.L_17 - .L_16)


	//   ....[0]....
.L_16:
        /*0050*/ 	.word	0x00000040


	//   ....[1]....
        /*0054*/ 	.word	0x000018b0


	//   ....[2]....
        /*0058*/ 	.word	0x00001bc0


	//   ....[3]....
        /*005c*/ 	.word	0x00002360


	//----- nvinfo : EIATTR_CRS_STACK_SIZE
	.align		4
.L_17:
        /*0060*/ 	.byte	0x04, 0x1e
        /*0062*/ 	.short	(.L_19 - .L_18)
.L_18:
        /*0064*/ 	.word	0x00000000


	//----- nvinfo : EIATTR_CBANK_PARAM_SIZE
	.align		4
.L_19:
        /*0068*/ 	.byte	0x03, 0x19
        /*006a*/ 	.short	0x0010


	//----- nvinfo : EIATTR_PARAM_CBANK
	.align		4
        /*006c*/ 	.byte	0x04, 0x0a
        /*006e*/ 	.short	(.L_21 - .L_20)
	.align		4
.L_20:
        /*0070*/ 	.word	index@(.nv.constant0._Z20softmax_tiled_kernelPfii)
        /*0074*/ 	.short	0x0380
        /*0076*/ 	.short	0x0010


	//----- nvinfo : EIATTR_SW_WAR
	.align		4
.L_21:
        /*0078*/ 	.byte	0x04, 0x36
        /*007a*/ 	.short	(.L_23 - .L_22)
.L_22:
        /*007c*/ 	.word	0x00000008
.L_23:


//--------------------- .nv.callgraph             --------------------------
	.section	.nv.callgraph,"",@"SHT_CUDA_CALLGRAPH"
	.align	4
	.sectionentsize	8
	.align		4
        /*0000*/ 	.word	0x00000000
	.align		4
        /*0004*/ 	.word	0xffffffff
	.align		4
        /*0008*/ 	.word	0x00000000
	.align		4
        /*000c*/ 	.word	0xfffffffe
	.align		4
        /*0010*/ 	.word	0x00000000
	.align		4
        /*0014*/ 	.word	0xfffffffd
	.align		4
        /*0018*/ 	.word	0x00000000
	.align		4
        /*001c*/ 	.word	0xfffffffc


//--------------------- .text._Z20softmax_tiled_kernelPfii --------------------------
	.section	.text._Z20softmax_tiled_kernelPfii,"ax",@progbits
	.align	128
        .global         _Z20softmax_tiled_kernelPfii
        .type           _Z20softmax_tiled_kernelPfii,@function
        .size           _Z20softmax_tiled_kernelPfii,(.L_x_45 - _Z20softmax_tiled_kernelPfii)
        .other          _Z20softmax_tiled_kernelPfii,@"STO_CUDA_ENTRY STV_DEFAULT"
_Z20softmax_tiled_kernelPfii:
.text._Z20softmax_tiled_kernelPfii:
[----:B------:R-:W-:Y:S08]  /*0000*/  LDC R1, c[0x0][0x37c] ;  /* 0x0000df00ff017b82 */ /* 0x000ff00000000800 */
[----:B------:R-:W0:Y:S08]  /*0010*/  S2UR UR6, SR_CTAID.X ;  /* 0x00000000000679c3 */ /* 0x000e300000002500 */
[----:B------:R-:W0:Y:S02]  /*0020*/  LDC R0, c[0x0][0x388] ;  /* 0x0000e200ff007b82 */ /* 0x000e240000000800 */
[----:B0-----:R-:W-:-:S13]  /*0030*/  ISETP.LE.AND P0, PT, R0, UR6, PT ;  /* 0x0000000600007c0c */ /* 0x001fda000bf03270 */
[----:B------:R-:W-:Y:S05]  /*0040*/  @P0 EXIT ;  /* 0x000000000000094d */ /* 0x000fea0003800000 */
[----:B------:R-:W0:Y:S01]  /*0050*/  S2R R4, SR_TID.X ;  /* 0x0000000000047919 */ /* 0x000e220000002100 */
[----:B------:R-:W0:Y:S01]  /*0060*/  LDC R9, c[0x0][0x38c] ;  /* 0x0000e300ff097b82 */ /* 0x000e220000000800 */
[----:B------:R-:W1:Y:S01]  /*0070*/  LDCU.64 UR8, c[0x0][0x358] ;  /* 0x00006b00ff0877ac */ /* 0x000e620008000a00 */
[----:B------:R-:W-:Y:S01]  /*0080*/  BSSY.RECONVERGENT B0, `(.L_x_0) ;  /* 0x0000068000007945 */ /* 0x000fe20003800200 */
[----:B------:R-:W-:Y:S02]  /*0090*/  MOV R5, 0xff800000 ;  /* 0xff80000000057802 */ /* 0x000fe40000000f00 */
[----:B0-----:R-:W-:-:S13]  /*00a0*/  ISETP.GE.AND P0, PT, R4, R9, PT ;  /* 0x000000090400720c */ /* 0x001fda0003f06270 */
[----:B-1----:R-:W-:Y:S05]  /*00b0*/  @P0 BRA `(.L_x_1) ;  /* 0x0000000400900947 */ /* 0x002fea0003800000 */
[----:B------:R-:W-:Y:S01]  /*00c0*/  LOP3.LUT R0, RZ, R4, RZ, 0x33, !PT ;  /* 0x00000004ff007212 */ /* 0x000fe200078e33ff */
[----:B------:R-:W-:Y:S01]  /*00d0*/  BSSY.RECONVERGENT B1, `(.L_x_2) ;  /* 0x000002f000017945 */ /* 0x000fe20003800200 */
[----:B------:R-:W-:Y:S02]  /*00e0*/  MOV R5, 0xff800000 ;  /* 0xff80000000057802 */ /* 0x000fe40000000f00 */
[----:B------:R-:W-:-:S04]  /*00f0*/  IADD3 R0, PT, PT, R0, R9, RZ ;  /* 0x0000000900007210 */ /* 0x000fc80007ffe0ff */
[C---:B------:R-:W-:Y:S02]  /*0100*/  ISETP.GE.U32.AND P0, PT, R0.reuse, 0x1e0, PT ;  /* 0x000001e00000780c */ /* 0x040fe40003f06070 */
[----:B------:R-:W-:Y:S02]  /*0110*/  LEA.HI R8, R0, 0x1, RZ, 0x1b ;  /* 0x0000000100087811 */ /* 0x000fe400078fd8ff */
[----:B------:R-:W-:Y:S02]  /*0120*/  MOV R0, R4 ;  /* 0x0000000400007202 */ /* 0x000fe40000000f00 */
[----:B------:R-:W-:-:S04]  /*0130*/  LOP3.LUT R24, R8, 0xf, RZ, 0xc0, !PT ;  /* 0x0000000f08187812 */ /* 0x000fc800078ec0ff */
[----:B------:R-:W-:-:S03]  /*0140*/  ISETP.NE.AND P1, PT, R24, RZ, PT ;  /* 0x000000ff1800720c */ /* 0x000fc60003f25270 */
[----:B------:R-:W-:Y:S10]  /*0150*/  @!P0 BRA `(.L_x_3) ;  /* 0x0000000000988947 */ /* 0x000ff40003800000 */
[----:B------:R-:W0:Y:S01]  /*0160*/  LDC.64 R2, c[0x0][0x380] ;  /* 0x0000e000ff027b82 */ /* 0x000e220000000a00 */
[----:B------:R-:W-:Y:S01]  /*0170*/  LOP3.LUT R12, R8, 0xffffff0, RZ, 0xc0, !PT ;  /* 0x0ffffff0080c7812 */ /* 0x000fe200078ec0ff */
[----:B------:R-:W-:Y:S01]  /*0180*/  IMAD R11, R9, UR6, R4 ;  /* 0x00000006090b7c24 */ /* 0x000fe2000f8e0204 */
[----:B------:R-:W-:Y:S02]  /*0190*/  MOV R5, 0xff800000 ;  /* 0xff80000000057802 */ /* 0x000fe40000000f00 */
[----:B------:R-:W-:Y:S02]  /*01a0*/  MOV R0, R4 ;  /* 0x0000000400007202 */ /* 0x000fe40000000f00 */
[----:B------:R-:W-:Y:S02]  /*01b0*/  IADD3 R12, PT, PT, -R12, RZ, RZ ;  /* 0x000000ff0c0c7210 */ /* 0x000fe40007ffe1ff */
[----:B0-----:R-:W-:-:S04]  /*01c0*/  IADD3 R2, P0, PT, R2, 0x400, RZ ;  /* 0x0000040002027810 */ /* 0x001fc80007f1e0ff */
[----:B------:R-:W-:-:S09]  /*01d0*/  IADD3.X R3, PT, PT, RZ, R3, RZ, P0, !PT ;  /* 0x00000003ff037210 */ /* 0x000fd200007fe4ff */
.L_x_4:
[----:B------:R-:W-:-:S05]  /*01e0*/  IMAD.WIDE R6, R11, 0x4, R2 ;  /* 0x000000040b067825 */ /* 0x000fca00078e0202 */
[----:B------:R-:W2:Y:S04]  /*01f0*/  LDG.E R20, desc[UR8][R6.64+-0x400] ;  /* 0xfffc000806147981 */ /* 0x000ea8000c1e1900 */
[----:B------:R-:W2:Y:S04]  /*0200*/  LDG.E R21, desc[UR8][R6.64+-0x380] ;  /* 0xfffc800806157981 */ /* 0x000ea8000c1e1900 */
[----:B------:R-:W3:Y:S04]  /*0210*/  LDG.E R26, desc[UR8][R6.64+-0x300] ;  /* 0xfffd0008061a7981 */ /* 0x000ee8000c1e1900 */
[----:B------:R-:W3:Y:S04]  /*0220*/  LDG.E R25, desc[UR8][R6.64+-0x280] ;  /* 0xfffd800806197981 */ /* 0x000ee8000c1e1900 */
[----:B------:R-:W4:Y:S04]  /*0230*/  LDG.E R18, desc[UR8][R6.64+-0x200] ;  /* 0xfffe000806127981 */ /* 0x000f28000c1e1900 */
[----:B------:R-:W4:Y:S04]  /*0240*/  LDG.E R19, desc[UR8][R6.64+-0x180] ;  /* 0xfffe800806137981 */ /* 0x000f28000c1e1900 */
[----:B------:R-:W5:Y:S04]  /*0250*/  LDG.E R17, desc[UR8][R6.64+-0x100] ;  /* 0xffff000806117981 */ /* 0x000f68000c1e1900 */
[----:B------:R-:W5:Y:S04]  /*0260*/  LDG.E R16, desc[UR8][R6.64+-0x80] ;  /* 0xffff800806107981 */ /* 0x000f68000c1e1900 */
[----:B------:R-:W5:Y:S04]  /*0270*/  LDG.E R15, desc[UR8][R6.64] ;  /* 0x00000008060f7981 */ /* 0x000f68000c1e1900 */
[----:B------:R-:W5:Y:S04]  /*0280*/  LDG.E R14, desc[UR8][R6.64+0x80] ;  /* 0x00008008060e7981 */ /* 0x000f68000c1e1900 */
[----:B------:R-:W5:Y:S04]  /*0290*/  LDG.E R13, desc[UR8][R6.64+0x100] ;  /* 0x00010008060d7981 */ /* 0x000f68000c1e1900 */
[----:B------:R-:W5:Y:S04]  /*02a0*/  LDG.E R10, desc[UR8][R6.64+0x180] ;  /* 0x00018008060a7981 */ /* 0x000f68000c1e1900 */
[----:B------:R-:W5:Y:S01]  /*02b0*/  LDG.E R22, desc[UR8][R6.64+0x380] ;  /* 0x0003800806167981 */ /* 0x000f62000c1e1900 */
[----:B--2---:R-:W-:-:S03]  /*02c0*/  FMNMX3 R23, R5, R20, R21, !PT ;  /* 0x0000001405177276 */ /* 0x004fc60007800015 */
[----:B------:R-:W2:Y:S04]  /*02d0*/  LDG.E R21, desc[UR8][R6.64+0x200] ;  /* 0x0002000806157981 */ /* 0x000ea8000c1e1900 */
[----:B------:R-:W2:Y:S04]  /*02e0*/  LDG.E R20, desc[UR8][R6.64+0x280] ;  /* 0x0002800806147981 */ /* 0x000ea8000c1e1900 */
[----:B------:R-:W2:Y:S01]  /*02f0*/  LDG.E R5, desc[UR8][R6.64+0x300] ;  /* 0x0003000806057981 */ /* 0x000ea2000c1e1900 */
[----:B---3--:R-:W-:Y:S01]  /*0300*/  FMNMX3 R23, R23, R26, R25, !PT ;  /* 0x0000001a17177276 */ /* 0x008fe20007800019 */
[----:B------:R-:W-:-:S03]  /*0310*/  VIADD R12, R12, 0x10 ;  /* 0x000000100c0c7836 */ /* 0x000fc60000000000 */
[----:B----4-:R-:W-:Y:S02]  /*0320*/  FMNMX3 R18, R23, R18, R19, !PT ;  /* 0x0000001217127276 */ /* 0x010fe40007800013 */
[----:B------:R-:W-:Y:S02]  /*0330*/  ISETP.NE.AND P0, PT, R12, RZ, PT ;  /* 0x000000ff0c00720c */ /* 0x000fe40003f05270 */
[----:B-----5:R-:W-:-:S04]  /*0340*/  FMNMX3 R16, R18, R17, R16, !PT ;  /* 0x0000001112107276 */ /* 0x020fc80007800010 */
[----:B------:R-:W-:-:S04]  /*0350*/  FMNMX3 R14, R16, R15, R14, !PT ;  /* 0x0000000f100e7276 */ /* 0x000fc8000780000e */
[----:B------:R-:W-:Y:S02]  /*0360*/  FMNMX3 R10, R14, R13, R10, !PT ;  /* 0x0000000d0e0a7276 */ /* 0x000fe4000780000a */
[----:B------:R-:W-:Y:S02]  /*0370*/  IADD3 R0, PT, PT, R0, 0x200, RZ ;  /* 0x0000020000007810 */ /* 0x000fe40007ffe0ff */
[----:B------:R-:W-:Y:S02]  /*0380*/  IADD3 R11, PT, PT, R11, 0x200, RZ ;  /* 0x000002000b0b7810 */ /* 0x000fe40007ffe0ff */
[----:B--2---:R-:W-:-:S04]  /*0390*/  FMNMX3 R10, R10, R21, R20, !PT ;  /* 0x000000150a0a7276 */ /* 0x004fc80007800014 */
[----:B------:R-:W-:Y:S01]  /*03a0*/  FMNMX3 R5, R10, R5, R22, !PT ;  /* 0x000000050a057276 */ /* 0x000fe20007800016 */
[----:B------:R-:W-:Y:S06]  /*03b0*/  @P0 BRA `(.L_x_4) ;  /* 0xfffffffc00880947 */ /* 0x000fec000383ffff */
.L_x_3:
[----:B------:R-:W-:Y:S05]  /*03c0*/  BSYNC.RECONVERGENT B1 ;  /* 0x0000000000017941 */ /* 0x000fea0003800200 */
.L_x_2:
[----:B------:R-:W-:Y:S05]  /*03d0*/  @!P1 BRA `(.L_x_1) ;  /* 0x0000000000c89947 */ /* 0x000fea0003800000 */
[----:B------:R-:W-:Y:S01]  /*03e0*/  ISETP.GE.U32.AND P0, PT, R24, 0x8, PT ;  /* 0x000000081800780c */ /* 0x000fe20003f06070 */
[----:B------:R-:W-:Y:S01]  /*03f0*/  BSSY.RECONVERGENT B1, `(.L_x_5) ;  /* 0x0000014000017945 */ /* 0x000fe20003800200 */
[----:B------:R-:W-:-:S04]  /*0400*/  LOP3.LUT R16, R8, 0x7, RZ, 0xc0, !PT ;  /* 0x0000000708107812 */ /* 0x000fc800078ec0ff */
[----:B------:R-:W-:-:S07]  /*0410*/  ISETP.NE.AND P1, PT, R16, RZ, PT ;  /* 0x000000ff1000720c */ /* 0x000fce0003f25270 */
[----:B------:R-:W-:Y:S06]  /*0420*/  @!P0 BRA `(.L_x_6) ;  /* 0x0000000000408947 */ /* 0x000fec0003800000 */
[----:B------:R-:W0:Y:S01]  /*0430*/  LDC.64 R2, c[0x0][0x380] ;  /* 0x0000e000ff027b82 */ /* 0x000e220000000a00 */
[----:B------:R-:W-:-:S04]  /*0440*/  IMAD R7, R9, UR6, R0 ;  /* 0x0000000609077c24 */ /* 0x000fc8000f8e0200 */
[----:B0-----:R-:W-:-:S05]  /*0450*/  IMAD.WIDE R2, R7, 0x4, R2 ;  /* 0x0000000407027825 */ /* 0x001fca00078e0202 */
[----:B------:R-:W2:Y:S04]  /*0460*/  LDG.E R6, desc[UR8][R2.64] ;  /* 0x0000000802067981 */ /* 0x000ea8000c1e1900 */
[----:B------:R-:W2:Y:S04]  /*0470*/  LDG.E R7, desc[UR8][R2.64+0x80] ;  /* 0x0000800802077981 */ /* 0x000ea8000c1e1900 */
[----:B------:R-:W3:Y:S04]  /*0480*/  LDG.E R11, desc[UR8][R2.64+0x100] ;  /* 0x00010008020b7981 */ /* 0x000ee8000c1e1900 */
[----:B------:R-:W3:Y:S04]  /*0490*/  LDG.E R10, desc[UR8][R2.64+0x180] ;  /* 0x00018008020a7981 */ /* 0x000ee8000c1e1900 */
[----:B------:R-:W4:Y:S04]  /*04a0*/  LDG.E R13, desc[UR8][R2.64+0x200] ;  /* 0x00020008020d7981 */ /* 0x000f28000c1e1900 */
[----:B------:R-:W4:Y:S04]  /*04b0*/  LDG.E R12, desc[UR8][R2.64+0x280] ;  /* 0x00028008020c7981 */ /* 0x000f28000c1e1900 */
[----:B------:R-:W5:Y:S04]  /*04c0*/  LDG.E R15, desc[UR8][R2.64+0x300] ;  /* 0x00030008020f7981 */ /* 0x000f68000c1e1900 */
[----:B------:R-:W5:Y:S01]  /*04d0*/  LDG.E R14, desc[UR8][R2.64+0x380] ;  /* 0x00038008020e7981 */ /* 0x000f62000c1e1900 */
[----:B------:R-:W-:-:S02]  /*04e0*/  IADD3 R0, PT, PT, R0, 0x100, RZ ;  /* 0x0000010000007810 */ /* 0x000fc40007ffe0ff */
[----:B--2---:R-:W-:-:S04]  /*04f0*/  FMNMX3 R6, R5, R6, R7, !PT ;  /* 0x0000000605067276 */ /* 0x004fc80007800007 */
[----:B---3--:R-:W-:-:S04]  /*0500*/  FMNMX3 R6, R6, R11, R10, !PT ;  /* 0x0000000b06067276 */ /* 0x008fc8000780000a */
[----:B----4-:R-:W-:-:S04]  /*0510*/  FMNMX3 R6, R6, R13, R12, !PT ;  /* 0x0000000d06067276 */ /* 0x010fc8000780000c */
[----:B-----5:R-:W-:-:S07]  /*0520*/  FMNMX3 R5, R6, R15, R14, !PT ;  /* 0x0000000f06057276 */ /* 0x020fce000780000e */
.L_x_6:
[----:B------:R-:W-:Y:S05]  /*0530*/  BSYNC.RECONVERGENT B1 ;  /* 0x0000000000017941 */ /* 0x000fea0003800200 */
.L_x_5:
        /* <DEDUP_REMOVED lines=12> */
[----:B------:R-:W3:Y:S01]  /*0600*/  LDG.E R11, desc[UR8][R2.64+0x180] ;  /* 0x00018008020b7981 */ /* 0x000ee2000c1e1900 */
[----:B------:R-:W-:-:S02]  /*0610*/  IADD3 R0, PT, PT, R0, 0x80, RZ ;  /* 0x0000008000007810 */ /* 0x000fc40007ffe0ff */
[----:B--2---:R-:W-:-:S04]  /*0620*/  FMNMX3 R5, R5, R6, R7, !PT ;  /* 0x0000000605057276 */ /* 0x004fc80007800007 */
[----:B---3--:R-:W-:-:S07]  /*0630*/  FMNMX3 R5, R5, R10, R11, !PT ;  /* 0x0000000a05057276 */ /* 0x008fce000780000b */
.L_x_8:
[----:B------:R-:W-:Y:S05]  /*0640*/  BSYNC.RECONVERGENT B1 ;  /* 0x0000000000017941 */ /* 0x000fea0003800200 */
.L_x_7:
[----:B------:R-:W-:Y:S05]  /*0650*/  @!P1 BRA `(.L_x_1) ;  /* 0x0000000000289947 */ /* 0x000fea0003800000 */
[----:B------:R-:W0:Y:S01]  /*0660*/  LDC.64 R6, c[0x0][0x380] ;  /* 0x0000e000ff067b82 */ /* 0x000e220000000a00 */
[----:B------:R-:W-:Y:S01]  /*0670*/  IMAD R11, R9, UR6, R0 ;  /* 0x00000006090b7c24 */ /* 0x000fe2000f8e0200 */
[----:B------:R-:W-:-:S07]  /*0680*/  IADD3 R0, PT, PT, -R8, RZ, RZ ;  /* 0x000000ff08007210 */ /* 0x000fce0007ffe1ff */
.L_x_9:
[----:B0-----:R-:W-:-:S06]  /*0690*/  IMAD.WIDE R2, R11, 0x4, R6 ;  /* 0x000000040b027825 */ /* 0x001fcc00078e0206 */
[----:B------:R-:W2:Y:S01]  /*06a0*/  LDG.E R2, desc[UR8][R2.64] ;  /* 0x0000000802027981 */ /* 0x000ea2000c1e1900 */
[----:B------:R-:W-:Y:S02]  /*06b0*/  IADD3 R0, PT, PT, R0, 0x1, RZ ;  /* 0x0000000100007810 */ /* 0x000fe40007ffe0ff */
[----:B------:R-:W-:Y:S02]  /*06c0*/  IADD3 R11, PT, PT, R11, 0x20, RZ ;  /* 0x000000200b0b7810 */ /* 0x000fe40007ffe0ff */
[----:B------:R-:W-:Y:S02]  /*06d0*/  ISETP.NE.AND P0, PT, R0, RZ, PT ;  /* 0x000000ff0000720c */ /* 0x000fe40003f05270 */
[----:B--2---:R-:W-:-:S11]  /*06e0*/  FMNMX R5, R2, R5, !PT ;  /* 0x0000000502057209 */ /* 0x004fd60007800000 */
[----:B------:R-:W-:Y:S05]  /*06f0*/  @P0 BRA `(.L_x_9) ;  /* 0xfffffffc00e40947 */ /* 0x000fea000383ffff */
.L_x_1:
[----:B------:R-:W-:Y:S05]  /*0700*/  BSYNC.RECONVERGENT B0 ;  /* 0x0000000000007941 */ /* 0x000fea0003800200 */
.L_x_0:
[----:B------:R-:W0:Y:S01]  /*0710*/  S2UR UR5, SR_CgaCtaId ;  /* 0x00000000000579c3 */ /* 0x000e220000008800 */
[----:B------:R-:W-:Y:S01]  /*0720*/  UMOV UR4, 0x400 ;  /* 0x0000040000047882 */ /* 0x000fe20000000000 */
[C---:B------:R-:W-:Y:S01]  /*0730*/  ISETP.GT.U32.AND P0, PT, R4.reuse, 0xf, PT ;  /* 0x0000000f0400780c */ /* 0x040fe20003f04070 */
[----:B------:R-:W-:Y:S01]  /*0740*/  BSSY.RECONVERGENT B0, `(.L_x_10) ;  /* 0x00000f5000007945 */ /* 0x000fe20003800200 */
[----:B------:R-:W-:Y:S01]  /*0750*/  ISETP.GT.U32.AND P1, PT, R4, 0x7, PT ;  /* 0x000000070400780c */ /* 0x000fe20003f24070 */
[----:B------:R-:W-:Y:S01]  /*0760*/  IMAD.MOV.U32 R19, RZ, RZ, RZ ;  /* 0x000000ffff137224 */ /* 0x000fe200078e00ff */
[----:B0-----:R-:W-:-:S06]  /*0770*/  ULEA UR4, UR5, UR4, 0x18 ;  /* 0x0000000405047291 */ /* 0x001fcc000f8ec0ff */
[----:B------:R-:W-:-:S05]  /*0780*/  LEA R0, R4, UR4, 0x2 ;  /* 0x0000000404007c11 */ /* 0x000fca000f8e10ff */
[----:B------:R-:W-:Y:S01]  /*0790*/  STS [R0], R5 ;  /* 0x0000000500007388 */ /* 0x000fe20000000800 */
[----:B------:R-:W-:Y:S06]  /*07a0*/  BAR.SYNC.DEFER_BLOCKING 0x0 ;  /* 0x0000000000007b1d */ /* 0x000fec0000010000 */
[----:B------:R-:W-:Y:S04]  /*07b0*/  @!P0 LDS R2, [R0] ;  /* 0x0000000000028984 */ /* 0x000fe80000000800 */
[----:B------:R-:W0:Y:S02]  /*07c0*/  @!P0 LDS R3, [R0+0x40] ;  /* 0x0000400000038984 */ /* 0x000e240000000800 */
[----:B0-----:R-:W-:-:S05]  /*07d0*/  @!P0 FMNMX R3, R2, R3, !PT ;  /* 0x0000000302038209 */ /* 0x001fca0007800000 */
[----:B------:R-:W-:Y:S01]  /*07e0*/  @!P0 STS [R0], R3 ;  /* 0x0000000300008388 */ /* 0x000fe20000000800 */
[----:B------:R-:W-:Y:S01]  /*07f0*/  BAR.SYNC.DEFER_BLOCKING 0x0 ;  /* 0x0000000000007b1d */ /* 0x000fe20000010000 */
[----:B------:R-:W-:-:S05]  /*0800*/  ISETP.GT.U32.AND P0, PT, R4, 0x3, PT ;  /* 0x000000030400780c */ /* 0x000fca0003f04070 */
        /* <DEDUP_REMOVED lines=11> */
[----:B------:R-:W-:-:S05]  /*08c0*/  ISETP.NE.AND P0, PT, R4, RZ, PT ;  /* 0x000000ff0400720c */ /* 0x000fca0003f05270 */
[----:B------:R-:W-:Y:S04]  /*08d0*/  @!P1 LDS R2, [R0] ;  /* 0x0000000000029984 */ /* 0x000fe80000000800 */
[----:B------:R-:W0:Y:S02]  /*08e0*/  @!P1 LDS R3, [R0+0x8] ;  /* 0x0000080000039984 */ /* 0x000e240000000800 */
[----:B0-----:R-:W-:-:S05]  /*08f0*/  @!P1 FMNMX R3, R2, R3, !PT ;  /* 0x0000000302039209 */ /* 0x001fca0007800000 */
[----:B------:R-:W-:Y:S01]  /*0900*/  @!P1 STS [R0], R3 ;  /* 0x0000000300009388 */ /* 0x000fe20000000800 */
[----:B------:R-:W-:Y:S06]  /*0910*/  BAR.SYNC.DEFER_BLOCKING 0x0 ;  /* 0x0000000000007b1d */ /* 0x000fec0000010000 */
[----:B------:R-:W-:Y:S04]  /*0920*/  @!P0 LDS R2, [R0] ;  /* 0x0000000000028984 */ /* 0x000fe80000000800 */
[----:B------:R-:W0:Y:S02]  /*0930*/  @!P0 LDS R7, [UR4+0x4] ;  /* 0x00000404ff078984 */ /* 0x000e240008000800 */
[----:B0-----:R-:W-:-:S05]  /*0940*/  @!P0 FMNMX R7, R2, R7, !PT ;  /* 0x0000000702078209 */ /* 0x001fca0007800000 */
[----:B------:R0:W-:Y:S01]  /*0950*/  @!P0 STS [R0], R7 ;  /* 0x0000000700008388 */ /* 0x0001e20000000800 */
[----:B------:R-:W-:Y:S01]  /*0960*/  BAR.SYNC.DEFER_BLOCKING 0x0 ;  /* 0x0000000000007b1d */ /* 0x000fe20000010000 */
[----:B------:R-:W-:-:S05]  /*0970*/  ISETP.GE.AND P0, PT, R4, R9, PT ;  /* 0x000000090400720c */ /* 0x000fca0003f06270 */
[----:B------:R-:W1:Y:S08]  /*0980*/  LDS R5, [UR4] ;  /* 0x00000004ff057984 */ /* 0x000e700008000800 */
[----:B0-----:R-:W-:Y:S05]  /*0990*/  @P0 BRA `(.L_x_11) ;  /* 0x0000000c003c0947 */ /* 0x001fea0003800000 */
[-C--:B------:R-:W-:Y:S01]  /*09a0*/  LOP3.LUT R8, RZ, R4.reuse, RZ, 0x33, !PT ;  /* 0x00000004ff087212 */ /* 0x080fe200078e33ff */
[----:B------:R-:W-:Y:S01]  /*09b0*/  BSSY.RECONVERGENT B1, `(.L_x_12) ;  /* 0x0000069000017945 */ /* 0x000fe20003800200 */
[----:B------:R-:W-:Y:S01]  /*09c0*/  HFMA2 R19, -RZ, RZ, 0, 0 ;  /* 0x00000000ff137431 */ /* 0x000fe200000001ff */
[----:B------:R-:W-:Y:S02]  /*09d0*/  MOV R12, R4 ;  /* 0x00000004000c7202 */ /* 0x000fe40000000f00 */
[----:B------:R-:W-:-:S04]  /*09e0*/  IADD3 R8, PT, PT, R8, R9, RZ ;  /* 0x0000000908087210 */ /* 0x000fc80007ffe0ff */
[C---:B------:R-:W-:Y:S02]  /*09f0*/  ISETP.GE.U32.AND P0, PT, R8.reuse, 0xe0, PT ;  /* 0x000000e00800780c */ /* 0x040fe40003f06070 */
[----:B------:R-:W-:-:S04]  /*0a00*/  LEA.HI R10, R8, 0x1, RZ, 0x1b ;  /* 0x00000001080a7811 */ /* 0x000fc800078fd8ff */
[----:B------:R-:W-:-:S04]  /*0a10*/  LOP3.LUT R21, R10, 0x7, RZ, 0xc0, !PT ;  /* 0x000000070a157812 */ /* 0x000fc800078ec0ff */
[----:B------:R-:W-:-:S03]  /*0a20*/  ISETP.NE.AND P1, PT, R21, RZ, PT ;  /* 0x000000ff1500720c */ /* 0x000fc60003f25270 */
[----:B------:R-:W-:Y:S10]  /*0a30*/  @!P0 BRA `(.L_x_13) ;  /* 0x0000000400808947 */ /* 0x000ff40003800000 */
[----:B------:R-:W0:Y:S01]  /*0a40*/  LDC.64 R2, c[0x0][0x380] ;  /* 0x0000e000ff027b82 */ /* 0x000e220000000a00 */
[----:B------:R-:W-:Y:S01]  /*0a50*/  LOP3.LUT R13, R10, 0xffffff8, RZ, 0xc0, !PT ;  /* 0x0ffffff80a0d7812 */ /* 0x000fe200078ec0ff */
[----:B------:R-:W-:Y:S01]  /*0a60*/  IMAD R11, R9, UR6, R4 ;  /* 0x00000006090b7c24 */ /* 0x000fe2000f8e0204 */
[----:B------:R-:W-:Y:S02]  /*0a70*/  MOV R19, RZ ;  /* 0x000000ff00137202 */ /* 0x000fe40000000f00 */
[----:B------:R-:W-:Y:S02]  /*0a80*/  MOV R12, R4 ;  /* 0x00000004000c7202 */ /* 0x000fe40000000f00 */
[----:B------:R-:W-:Y:S02]  /*0a90*/  IADD3 R13, PT, PT, -R13, RZ, RZ ;  /* 0x000000ff0d0d7210 */ /* 0x000fe40007ffe1ff */
[----:B0-----:R-:W-:-:S04]  /*0aa0*/  IADD3 R2, P0, PT, R2, 0x200, RZ ;  /* 0x0000020002027810 */ /* 0x001fc80007f1e0ff */
[----:B------:R-:W-:-:S09]  /*0ab0*/  IADD3.X R3, PT, PT, RZ, R3, RZ, P0, !PT ;  /* 0x00000003ff037210 */ /* 0x000fd200007fe4ff */
.L_x_14:
[----:B------:R-:W-:-:S05]  /*0ac0*/  IMAD.WIDE R6, R11, 0x4, R2 ;  /* 0x000000040b067825 */ /* 0x000fca00078e0202 */
[----:B------:R-:W1:Y:S04]  /*0ad0*/  LDG.E R28, desc[UR8][R6.64+-0x200] ;  /* 0xfffe0008061c7981 */ /* 0x000e68000c1e1900 */
[----:B------:R-:W2:Y:S04]  /*0ae0*/  LDG.E R26, desc[UR8][R6.64+-0x180] ;  /* 0xfffe8008061a7981 */ /* 0x000ea8000c1e1900 */
[----:B------:R-:W3:Y:S04]  /*0af0*/  LDG.E R24, desc[UR8][R6.64+-0x100] ;  /* 0xffff000806187981 */ /* 0x000ee8000c1e1900 */
[----:B------:R-:W4:Y:S04]  /*0b00*/  LDG.E R22, desc[UR8][R6.64+-0x80] ;  /* 0xffff800806167981 */ /* 0x000f28000c1e1900 */
[----:B------:R-:W5:Y:S04]  /*0b10*/  LDG.E R20, desc[UR8][R6.64] ;  /* 0x0000000806147981 */ /* 0x000f68000c1e1900 */
[----:B------:R-:W5:Y:S04]  /*0b20*/  LDG.E R18, desc[UR8][R6.64+0x80] ;  /* 0x0000800806127981 */ /* 0x000f68000c1e1900 */
[----:B------:R-:W5:Y:S04]  /*0b30*/  LDG.E R14, desc[UR8][R6.64+0x100] ;  /* 0x00010008060e7981 */ /* 0x000f68000c1e1900 */
[----:B------:R0:W5:Y:S01]  /*0b40*/  LDG.E R16, desc[UR8][R6.64+0x180] ;  /* 0x0001800806107981 */ /* 0x000162000c1e1900 */
[----:B------:R-:W-:-:S02]  /*0b50*/  HFMA2 R15, -RZ, RZ, 3.7421875, 0 ;  /* 0x437c0000ff0f7431 */ /* 0x000fc400000001ff */
[----:B------:R-:W-:Y:S01]  /*0b60*/  IMAD.MOV.U32 R17, RZ, RZ, 0x3bbb989d ;  /* 0x3bbb989dff117424 */ /* 0x000fe200078e00ff */
[----:B------:R-:W-:Y:S01]  /*0b70*/  IADD3 R12, PT, PT, R12, 0x100, RZ ;  /* 0x000001000c0c7810 */ /* 0x000fe20007ffe0ff */
[----:B------:R-:W-:Y:S01]  /*0b80*/  VIADD R13, R13, 0x8 ;  /* 0x000000080d0d7836 */ /* 0x000fe20000000000 */
[----:B------:R-:W-:-:S04]  /*0b90*/  IADD3 R11, PT, PT, R11, 0x100, RZ ;  /* 0x000001000b0b7810 */ /* 0x000fc80007ffe0ff */
[----:B------:R-:W-:Y:S01]  /*0ba0*/  ISETP.NE.AND P0, PT, R13, RZ, PT ;  /* 0x000000ff0d00720c */ /* 0x000fe20003f05270 */
[----:B-1----:R-:W-:-:S04]  /*0bb0*/  FADD R28, -R5, R28 ;  /* 0x0000001c051c7221 */ /* 0x002fc80000000100 */
[----:B------:R-:W-:Y:S01]  /*0bc0*/  FFMA.SAT R23, R28, R17, 0.5 ;  /* 0x3f0000001c177423 */ /* 0x000fe20000002011 */
[----:B--2---:R-:W-:-:S03]  /*0bd0*/  FADD R26, -R5, R26 ;  /* 0x0000001a051a7221 */ /* 0x004fc60000000100 */
[----:B------:R-:W-:Y:S01]  /*0be0*/  FFMA.RM R23, R23, R15, 12582913 ;  /* 0x4b40000117177423 */ /* 0x000fe2000000400f */
[----:B0-----:R-:W-:Y:S01]  /*0bf0*/  FFMA.SAT R6, R26, R17, 0.5 ;  /* 0x3f0000001a067423 */ /* 0x001fe20000002011 */
[----:B---3--:R-:W-:Y:S02]  /*0c00*/  FADD R24, -R5, R24 ;  /* 0x0000001805187221 */ /* 0x008fe40000000100 */
[----:B------:R-:W-:Y:S01]  /*0c10*/  FADD R25, R23, -12583039 ;  /* 0xcb40007f17197421 */ /* 0x000fe20000000000 */
[----:B------:R-:W-:Y:S01]  /*0c20*/  FFMA.RM R6, R6, R15, 12582913 ;  /* 0x4b40000106067423 */ /* 0x000fe2000000400f */
[C---:B----4-:R-:W-:Y:S02]  /*0c30*/  FADD R22, -R5.reuse, R22 ;  /* 0x0000001605167221 */ /* 0x050fe40000000100 */
[----:B------:R-:W-:Y:S01]  /*0c40*/  FFMA R25, R28, 1.4426950216293334961, -R25 ;  /* 0x3fb8aa3b1c197823 */ /* 0x000fe20000000819 */
[C---:B------:R-:W-:Y:S01]  /*0c50*/  FADD R7, R6.reuse, -12583039 ;  /* 0xcb40007f06077421 */ /* 0x040fe20000000000 */
[----:B------:R-:W-:Y:S01]  /*0c60*/  SHF.L.U32 R6, R6, 0x17, RZ ;  /* 0x0000001706067819 */ /* 0x000fe200000006ff */
[----:B-----5:R-:W-:Y:S01]  /*0c70*/  FADD R20, -R5, R20 ;  /* 0x0000001405147221 */ /* 0x020fe20000000100 */
[----:B------:R-:W-:Y:S01]  /*0c80*/  FFMA R25, R28, 1.925963033500011079e-08, R25 ;  /* 0x32a570601c197823 */ /* 0x000fe20000000019 */
[----:B------:R-:W-:Y:S01]  /*0c90*/  SHF.L.U32 R28, R23, 0x17, RZ ;  /* 0x00000017171c7819 */ /* 0x000fe200000006ff */
[----:B------:R-:W-:-:S04]  /*0ca0*/  FFMA R23, R26, 1.4426950216293334961, -R7 ;  /* 0x3fb8aa3b1a177823 */ /* 0x000fc80000000807 */
[----:B------:R-:W0:Y:S01]  /*0cb0*/  MUFU.EX2 R25, R25 ;  /* 0x0000001900197308 */ /* 0x000e220000000800 */
[----:B------:R-:W-:-:S07]  /*0cc0*/  FFMA R26, R26, 1.925963033500011079e-08, R23 ;  /* 0x32a570601a1a7823 */ /* 0x000fce0000000017 */
[----:B------:R-:W1:Y:S01]  /*0cd0*/  MUFU.EX2 R26, R26 ;  /* 0x0000001a001a7308 */ /* 0x000e620000000800 */
[----:B0-----:R-:W-:Y:S01]  /*0ce0*/  FFMA R19, R28, R25, R19 ;  /* 0x000000191c137223 */ /* 0x001fe20000000013 */
[----:B------:R-:W-:-:S04]  /*0cf0*/  FFMA.SAT R28, R24, R17, 0.5 ;  /* 0x3f000000181c7423 */ /* 0x000fc80000002011 */
[----:B------:R-:W-:Y:S01]  /*0d00*/  FFMA.RM R7, R28, R15, 12582913 ;  /* 0x4b4000011c077423 */ /* 0x000fe2000000400f */
[----:B-1----:R-:W-:-:S03]  /*0d10*/  FFMA R28, R6, R26, R19 ;  /* 0x0000001a061c7223 */ /* 0x002fc60000000013 */
[C---:B------:R-:W-:Y:S01]  /*0d20*/  FADD R23, R7.reuse, -12583039 ;  /* 0xcb40007f07177421 */ /* 0x040fe20000000000 */
[-C--:B------:R-:W-:Y:S01]  /*0d30*/  FFMA.SAT R6, R22, R17.reuse, 0.5 ;  /* 0x3f00000016067423 */ /* 0x080fe20000002011 */
[----:B------:R-:W-:Y:S01]  /*0d40*/  SHF.L.U32 R7, R7, 0x17, RZ ;  /* 0x0000001707077819 */ /* 0x000fe200000006ff */
[----:B------:R-:W-:Y:S01]  /*0d50*/  FFMA.SAT R19, R20, R17, 0.5 ;  /* 0x3f00000014137423 */ /* 0x000fe20000002011 */
[----:B------:R-:W-:Y:S01]  /*0d60*/  FFMA R23, R24, 1.4426950216293334961, -R23 ;  /* 0x3fb8aa3b18177823 */ /* 0x000fe20000000817 */
[-C--:B------:R-:W-:Y:S02]  /*0d70*/  FFMA.RM R6, R6, R15.reuse, 12582913 ;  /* 0x4b40000106067423 */ /* 0x080fe4000000400f */
[----:B------:R-:W-:Y:S01]  /*0d80*/  FFMA.RM R19, R19, R15, 12582913 ;  /* 0x4b40000113137423 */ /* 0x000fe2000000400f */
[----:B------:R-:W-:Y:S01]  /*0d90*/  FFMA R23, R24, 1.925963033500011079e-08, R23 ;  /* 0x32a5706018177823 */ /* 0x000fe20000000017 */
[----:B------:R-:W-:Y:S02]  /*0da0*/  FADD R24, -R5, R18 ;  /* 0x0000001205187221 */ /* 0x000fe40000000100 */
[----:B------:R-:W-:-:S02]  /*0db0*/  FADD R27, R19, -12583039 ;  /* 0xcb40007f131b7421 */ /* 0x000fc40000000000 */
[----:B------:R-:W-:Y:S01]  /*0dc0*/  FFMA.SAT R18, R24, R17, 0.5 ;  /* 0x3f00000018127423 */ /* 0x000fe20000002011 */
[----:B------:R-:W0:Y:S01]  /*0dd0*/  MUFU.EX2 R23, R23 ;  /* 0x0000001700177308 */ /* 0x000e220000000800 */
[----:B------:R-:W-:Y:S02]  /*0de0*/  FFMA R27, R20, 1.4426950216293334961, -R27 ;  /* 0x3fb8aa3b141b7823 */ /* 0x000fe4000000081b */
[----:B------:R-:W-:Y:S01]  /*0df0*/  FFMA.RM R18, R18, R15, 12582913 ;  /* 0x4b40000112127423 */ /* 0x000fe2000000400f */
[----:B0-----:R-:W-:Y:S01]  /*0e00*/  FFMA R7, R7, R23, R28 ;  /* 0x0000001707077223 */ /* 0x001fe2000000001c */
[C---:B------:R-:W-:Y:S01]  /*0e10*/  FADD R23, R6.reuse, -12583039 ;  /* 0xcb40007f06177421 */ /* 0x040fe20000000000 */
[----:B------:R-:W-:-:S03]  /*0e20*/  SHF.L.U32 R6, R6, 0x17, RZ ;  /* 0x0000001706067819 */ /* 0x000fc600000006ff */
[----:B------:R-:W-:-:S04]  /*0e30*/  FFMA R23, R22, 1.4426950216293334961, -R23 ;  /* 0x3fb8aa3b16177823 */ /* 0x000fc80000000817 */
[----:B------:R-:W-:Y:S01]  /*0e40*/  FFMA R25, R22, 1.925963033500011079e-08, R23 ;  /* 0x32a5706016197823 */ /* 0x000fe20000000017 */
[----:B------:R-:W-:Y:S01]  /*0e50*/  FADD R23, R18, -12583039 ;  /* 0xcb40007f12177421 */ /* 0x000fe20000000000 */
[----:B------:R-:W-:Y:S01]  /*0e60*/  FFMA R22, R20, 1.925963033500011079e-08, R27 ;  /* 0x32a5706014167823 */ /* 0x000fe2000000001b */
[C---:B------:R-:W-:Y:S02]  /*0e70*/  FADD R20, -R5.reuse, R14 ;  /* 0x0000000e05147221 */ /* 0x040fe40000000100 */
[----:B------:R-:W-:Y:S01]  /*0e80*/  FFMA R23, R24, 1.4426950216293334961, -R23 ;  /* 0x3fb8aa3b18177823 */ /* 0x000fe20000000817 */
[----:B------:R0:W1:Y:S01]  /*0e90*/  MUFU.EX2 R14, R25 ;  /* 0x00000019000e7308 */ /* 0x0000620000000800 */
[----:B------:R-:W-:Y:S02]  /*0ea0*/  FFMA.SAT R26, R20, R17, 0.5 ;  /* 0x3f000000141a7423 */ /* 0x000fe40000002011 */
[----:B------:R-:W-:Y:S01]  /*0eb0*/  FFMA R23, R24, 1.925963033500011079e-08, R23 ;  /* 0x32a5706018177823 */ /* 0x000fe20000000017 */
[----:B------:R-:W-:Y:S01]  /*0ec0*/  FADD R24, -R5, R16 ;  /* 0x0000001005187221 */ /* 0x000fe20000000100 */
[----:B------:R-:W-:-:S03]  /*0ed0*/  FFMA.RM R16, R26, R15, 12582913 ;  /* 0x4b4000011a107423 */ /* 0x000fc6000000400f */
[----:B------:R-:W-:Y:S01]  /*0ee0*/  FFMA.SAT R26, R24, R17, 0.5 ;  /* 0x3f000000181a7423 */ /* 0x000fe20000002011 */
[C---:B------:R-:W-:Y:S01]  /*0ef0*/  FADD R17, R16.reuse, -12583039 ;  /* 0xcb40007f10117421 */ /* 0x040fe20000000000 */
[----:B------:R-:W2:Y:S01]  /*0f00*/  MUFU.EX2 R22, R22 ;  /* 0x0000001600167308 */ /* 0x000ea20000000800 */
[----:B------:R-:W-:Y:S01]  /*0f10*/  SHF.L.U32 R16, R16, 0x17, RZ ;  /* 0x0000001710107819 */ /* 0x000fe200000006ff */
[----:B------:R-:W-:Y:S01]  /*0f20*/  FFMA.RM R15, R26, R15, 12582913 ;  /* 0x4b4000011a0f7423 */ /* 0x000fe2000000400f */
[----:B------:R-:W-:-:S03]  /*0f30*/  FFMA R27, R20, 1.4426950216293334961, -R17 ;  /* 0x3fb8aa3b141b7823 */ /* 0x000fc60000000811 */
[C---:B0-----:R-:W-:Y:S01]  /*0f40*/  FADD R25, R15.reuse, -12583039 ;  /* 0xcb40007f0f197421 */ /* 0x041fe20000000000 */
[----:B------:R-:W-:Y:S01]  /*0f50*/  FFMA R20, R20, 1.925963033500011079e-08, R27 ;  /* 0x32a5706014147823 */ /* 0x000fe2000000001b */
[----:B------:R-:W0:Y:S01]  /*0f60*/  MUFU.EX2 R17, R23 ;  /* 0x0000001700117308 */ /* 0x000e220000000800 */
[----:B-1----:R-:W-:Y:S01]  /*0f70*/  FFMA R7, R6, R14, R7 ;  /* 0x0000000e06077223 */ /* 0x002fe20000000007 */
[----:B------:R-:W-:Y:S01]  /*0f80*/  FFMA R25, R24, 1.4426950216293334961, -R25 ;  /* 0x3fb8aa3b18197823 */ /* 0x000fe20000000819 */
[----:B------:R-:W-:-:S03]  /*0f90*/  SHF.L.U32 R15, R15, 0x17, RZ ;  /* 0x000000170f0f7819 */ /* 0x000fc600000006ff */
[----:B------:R-:W-:Y:S01]  /*0fa0*/  FFMA R26, R24, 1.925963033500011079e-08, R25 ;  /* 0x32a57060181a7823 */ /* 0x000fe20000000019 */
[----:B------:R-:W-:Y:S01]  /*0fb0*/  SHF.L.U32 R24, R19, 0x17, RZ ;  /* 0x0000001713187819 */ /* 0x000fe200000006ff */
[----:B------:R-:W1:Y:S01]  /*0fc0*/  MUFU.EX2 R20, R20 ;  /* 0x0000001400147308 */ /* 0x000e620000000800 */
[----:B------:R-:W-:-:S03]  /*0fd0*/  SHF.L.U32 R25, R18, 0x17, RZ ;  /* 0x0000001712197819 */ /* 0x000fc600000006ff */
[----:B--2---:R-:W-:-:S04]  /*0fe0*/  FFMA R22, R24, R22, R7 ;  /* 0x0000001618167223 */ /* 0x004fc80000000007 */
[----:B------:R-:W2:Y:S01]  /*0ff0*/  MUFU.EX2 R19, R26 ;  /* 0x0000001a00137308 */ /* 0x000ea20000000800 */
[----:B0-----:R-:W-:-:S04]  /*1000*/  FFMA R17, R25, R17, R22 ;  /* 0x0000001119117223 */ /* 0x001fc80000000016 */
[----:B-1----:R-:W-:-:S04]  /*1010*/  FFMA R16, R16, R20, R17 ;  /* 0x0000001410107223 */ /* 0x002fc80000000011 */
[----:B--2---:R-:W-:Y:S01]  /*1020*/  FFMA R19, R15, R19, R16 ;  /* 0x000000130f137223 */ /* 0x004fe20000000010 */
[----:B------:R-:W-:Y:S06]  /*1030*/  @P0 BRA `(.L_x_14) ;  /* 0xfffffff800a00947 */ /* 0x000fec000383ffff */
.L_x_13:
[----:B------:R-:W-:Y:S05]  /*1040*/  BSYNC.RECONVERGENT B1 ;  /* 0x0000000000017941 */ /* 0x000fea0003800200 */
.L_x_12:
[----:B------:R-:W-:Y:S05]  /*1050*/  @!P1 BRA `(.L_x_11) ;  /* 0x00000004008c9947 */ /* 0x000fea0003800000 */
[----:B------:R-:W-:Y:S01]  /*1060*/  ISETP.GE.U32.AND P0, PT, R21, 0x4, PT ;  /* 0x000000041500780c */ /* 0x000fe20003f06070 */
[----:B------:R-:W-:Y:S01]  /*1070*/  BSSY.RECONVERGENT B1, `(.L_x_15) ;  /* 0x0000031000017945 */ /* 0x000fe20003800200 */
[----:B------:R-:W-:-:S11]  /*1080*/  LOP3.LUT P1, R10, R10, 0x3, RZ, 0xc0, !PT ;  /* 0x000000030a0a7812 */ /* 0x000fd6000782c0ff */
[----:B------:R-:W-:Y:S05]  /*1090*/  @!P0 BRA `(.L_x_16) ;  /* 0x0000000000b88947 */ /* 0x000fea0003800000 */
[----:B------:R-:W0:Y:S01]  /*10a0*/  LDC.64 R16, c[0x0][0x380] ;  /* 0x0000e000ff107b82 */ /* 0x000e220000000a00 */
[----:B------:R-:W-:-:S04]  /*10b0*/  IMAD R3, R9, UR6, R12 ;  /* 0x0000000609037c24 */ /* 0x000fc8000f8e020c */
[----:B0-----:R-:W-:-:S05]  /*10c0*/  IMAD.WIDE R16, R3, 0x4, R16 ;  /* 0x0000000403107825 */ /* 0x001fca00078e0210 */
[----:B------:R-:W1:Y:S04]  /*10d0*/  LDG.E R2, desc[UR8][R16.64] ;  /* 0x0000000810027981 */ /* 0x000e68000c1e1900 */
[----:B------:R-:W2:Y:S04]  /*10e0*/  LDG.E R6, desc[UR8][R16.64+0x80] ;  /* 0x0000800810067981 */ /* 0x000ea8000c1e1900 */
[----:B------:R-:W3:Y:S04]  /*10f0*/  LDG.E R20, desc[UR8][R16.64+0x100] ;  /* 0x0001000810147981 */ /* 0x000ee8000c1e1900 */
[----:B------:R0:W4:Y:S01]  /*1100*/  LDG.E R22, desc[UR8][R16.64+0x180] ;  /* 0x0001800810167981 */ /* 0x000122000c1e1900 */
[----:B------:R-:W-:-:S02]  /*1110*/  MOV R14, 0x3bbb989d ;  /* 0x3bbb989d000e7802 */ /* 0x000fc40000000f00 */
[----:B------:R-:W-:Y:S01]  /*1120*/  IADD3 R12, PT, PT, R12, 0x80, RZ ;  /* 0x000000800c0c7810 */ /* 0x000fe20007ffe0ff */
[----:B-1----:R-:W-:Y:S01]  /*1130*/  FADD R11, -R5, R2 ;  /* 0x00000002050b7221 */ /* 0x002fe20000000100 */
[----:B------:R-:W-:-:S03]  /*1140*/  HFMA2 R2, -RZ, RZ, 3.7421875, 0 ;  /* 0x437c0000ff027431 */ /* 0x000fc600000001ff */
[----:B------:R-:W-:Y:S01]  /*1150*/  FFMA.SAT R3, R11, R14, 0.5 ;  /* 0x3f0000000b037423 */ /* 0x000fe2000000200e */
[C---:B--2---:R-:W-:Y:S01]  /*1160*/  FADD R13, -R5.reuse, R6 ;  /* 0x00000006050d7221 */ /* 0x044fe20000000100 */
[----:B---3--:R-:W-:-:S03]  /*1170*/  FADD R7, -R5, R20 ;  /* 0x0000001405077221 */ /* 0x008fc60000000100 */
[----:B------:R-:W-:Y:S01]  /*1180*/  FFMA.SAT R15, R13, R14, 0.5 ;  /* 0x3f0000000d0f7423 */ /* 0x000fe2000000200e */
[----:B------:R-:W-:Y:S01]  /*1190*/  FFMA.RM R3, R3, R2, 12582913 ;  /* 0x4b40000103037423 */ /* 0x000fe20000004002 */
[----:B0-----:R-:W-:Y:S02]  /*11a0*/  FFMA.SAT R17, R7, R14, 0.5 ;  /* 0x3f00000007117423 */ /* 0x001fe4000000200e */
[----:B------:R-:W-:Y:S01]  /*11b0*/  FFMA.RM R6, R15, R2, 12582913 ;  /* 0x4b4000010f067423 */ /* 0x000fe20000004002 */
[----:B----4-:R-:W-:Y:S01]  /*11c0*/  FADD R15, -R5, R22 ;  /* 0x00000016050f7221 */ /* 0x010fe20000000100 */
[----:B------:R-:W-:Y:S02]  /*11d0*/  FADD R18, R3, -12583039 ;  /* 0xcb40007f03127421 */ /* 0x000fe40000000000 */
[----:B------:R-:W-:Y:S02]  /*11e0*/  FADD R20, R6, -12583039 ;  /* 0xcb40007f06147421 */ /* 0x000fe40000000000 */
[----:B------:R-:W-:-:S02]  /*11f0*/  FFMA R18, R11, 1.4426950216293334961, -R18 ;  /* 0x3fb8aa3b0b127823 */ /* 0x000fc40000000812 */
[----:B------:R-:W-:Y:S02]  /*1200*/  FFMA R20, R13, 1.4426950216293334961, -R20 ;  /* 0x3fb8aa3b0d147823 */ /* 0x000fe40000000814 */
[----:B------:R-:W-:Y:S01]  /*1210*/  FFMA R16, R11, 1.925963033500011079e-08, R18 ;  /* 0x32a570600b107823 */ /* 0x000fe20000000012 */
[----:B------:R-:W-:Y:S01]  /*1220*/  FFMA.RM R11, R17, R2, 12582913 ;  /* 0x4b400001110b7423 */ /* 0x000fe20000004002 */
[----:B------:R-:W-:Y:S01]  /*1230*/  FFMA.SAT R17, R15, R14, 0.5 ;  /* 0x3f0000000f117423 */ /* 0x000fe2000000200e */
[----:B------:R-:W-:Y:S02]  /*1240*/  FFMA R20, R13, 1.925963033500011079e-08, R20 ;  /* 0x32a570600d147823 */ /* 0x000fe40000000014 */
[----:B------:R-:W-:Y:S01]  /*1250*/  FADD R14, R11, -12583039 ;  /* 0xcb40007f0b0e7421 */ /* 0x000fe20000000000 */
[----:B------:R-:W-:Y:S01]  /*1260*/  FFMA.RM R2, R17, R2, 12582913 ;  /* 0x4b40000111027423 */ /* 0x000fe20000004002 */
[----:B------:R-:W0:Y:S02]  /*1270*/  MUFU.EX2 R16, R16 ;  /* 0x0000001000107308 */ /* 0x000e240000000800 */
[----:B------:R-:W-:Y:S01]  /*1280*/  FFMA R14, R7, 1.4426950216293334961, -R14 ;  /* 0x3fb8aa3b070e7823 */ /* 0x000fe2000000080e */
[C---:B------:R-:W-:Y:S01]  /*1290*/  FADD R18, R2.reuse, -12583039 ;  /* 0xcb40007f02127421 */ /* 0x040fe20000000000 */
[----:B------:R-:W-:-:S02]  /*12a0*/  SHF.L.U32 R2, R2, 0x17, RZ ;  /* 0x0000001702027819 */ /* 0x000fc400000006ff */
[----:B------:R-:W-:Y:S01]  /*12b0*/  FFMA R7, R7, 1.925963033500011079e-08, R14 ;  /* 0x32a5706007077823 */ /* 0x000fe2000000000e */
[----:B------:R-:W-:Y:S01]  /*12c0*/  FFMA R18, R15, 1.4426950216293334961, -R18 ;  /* 0x3fb8aa3b0f127823 */ /* 0x000fe20000000812 */
[----:B------:R-:W1:Y:S01]  /*12d0*/  MUFU.EX2 R20, R20 ;  /* 0x0000001400147308 */ /* 0x000e620000000800 */
[----:B------:R-:W-:Y:S01]  /*12e0*/  SHF.L.U32 R14, R3, 0x17, RZ ;  /* 0x00000017030e7819 */ /* 0x000fe200000006ff */
[----:B------:R-:W-:Y:S02]  /*12f0*/  IMAD.SHL.U32 R3, R6, 0x800000, RZ ;  /* 0x0080000006037824 */ /* 0x000fe400078e00ff */
[----:B------:R-:W-:Y:S01]  /*1300*/  FFMA R18, R15, 1.925963033500011079e-08, R18 ;  /* 0x32a570600f127823 */ /* 0x000fe20000000012 */
[----:B------:R-:W-:-:S03]  /*1310*/  SHF.L.U32 R6, R11, 0x17, RZ ;  /* 0x000000170b067819 */ /* 0x000fc600000006ff */
[----:B------:R-:W2:Y:S01]  /*1320*/  MUFU.EX2 R7, R7 ;  /* 0x0000000700077308 */ /* 0x000ea20000000800 */
[----:B0-----:R-:W-:-:S07]  /*1330*/  FFMA R14, R14, R16, R19 ;  /* 0x000000100e0e7223 */ /* 0x001fce0000000013 */
[----:B------:R-:W0:Y:S01]  /*1340*/  MUFU.EX2 R18, R18 ;  /* 0x0000001200127308 */ /* 0x000e220000000800 */
[----:B-1----:R-:W-:-:S04]  /*1350*/  FFMA R3, R3, R20, R14 ;  /* 0x0000001403037223 */ /* 0x002fc8000000000e */
[----:B--2---:R-:W-:-:S04]  /*1360*/  FFMA R3, R6, R7, R3 ;  /* 0x0000000706037223 */ /* 0x004fc80000000003 */
[----:B0-----:R-:W-:-:S07]  /*1370*/  FFMA R19, R2, R18, R3 ;  /* 0x0000001202137223 */ /* 0x001fce0000000003 */
.L_x_16:
[----:B------:R-:W-:Y:S05]  /*1380*/  BSYNC.RECONVERGENT B1 ;  /* 0x0000000000017941 */ /* 0x000fea0003800200 */
.L_x_15:
[----:B------:R-:W-:Y:S05]  /*1390*/  @!P1 BRA `(.L_x_11) ;  /* 0x0000000000bc9947 */ /* 0x000fea0003800000 */
[----:B------:R-:W-:Y:S01]  /*13a0*/  ISETP.NE.AND P1, PT, R10, 0x1, PT ;  /* 0x000000010a00780c */ /* 0x000fe20003f25270 */
[----:B------:R-:W-:Y:S01]  /*13b0*/  BSSY.RECONVERGENT B1, `(.L_x_17) ;  /* 0x000001d000017945 */ /* 0x000fe20003800200 */
[----:B------:R-:W-:-:S11]  /*13c0*/  LOP3.LUT P0, RZ, R8, 0x20, RZ, 0xc0, !PT ;  /* 0x0000002008ff7812 */ /* 0x000fd6000780c0ff */
[----:B------:R-:W-:Y:S05]  /*13d0*/  @!P1 BRA `(.L_x_18) ;  /* 0x0000000000689947 */ /* 0x000fea0003800000 */
[----:B------:R-:W0:Y:S01]  /*13e0*/  LDC.64 R2, c[0x0][0x380] ;  /* 0x0000e000ff027b82 */ /* 0x000e220000000a00 */
[----:B------:R-:W-:-:S04]  /*13f0*/  IMAD R7, R9, UR6, R12 ;  /* 0x0000000609077c24 */ /* 0x000fc8000f8e020c */
[----:B0-----:R-:W-:-:S05]  /*1400*/  IMAD.WIDE R2, R7, 0x4, R2 ;  /* 0x0000000407027825 */ /* 0x001fca00078e0202 */
[----:B------:R-:W1:Y:S04]  /*1410*/  LDG.E R6, desc[UR8][R2.64] ;  /* 0x0000000802067981 */ /* 0x000e68000c1e1900 */
[----:B------:R-:W2:Y:S01]  /*1420*/  LDG.E R10, desc[UR8][R2.64+0x80] ;  /* 0x00008008020a7981 */ /* 0x000ea2000c1e1900 */
[----:B------:R-:W-:Y:S01]  /*1430*/  HFMA2 R11, -RZ, RZ, 3.7421875, 0 ;  /* 0x437c0000ff0b7431 */ /* 0x000fe200000001ff */
[----:B------:R-:W-:Y:S02]  /*1440*/  MOV R7, 0x3bbb989d ;  /* 0x3bbb989d00077802 */ /* 0x000fe40000000f00 */
[----:B------:R-:W-:Y:S01]  /*1450*/  IADD3 R12, PT, PT, R12, 0x40, RZ ;  /* 0x000000400c0c7810 */ /* 0x000fe20007ffe0ff */
[----:B-1----:R-:W-:-:S04]  /*1460*/  FADD R6, -R5, R6 ;  /* 0x0000000605067221 */ /* 0x002fc80000000100 */
[----:B------:R-:W-:Y:S01]  /*1470*/  FFMA.SAT R8, R6, R7, 0.5 ;  /* 0x3f00000006087423 */ /* 0x000fe20000002007 */
[----:B--2---:R-:W-:-:S03]  /*1480*/  FADD R10, -R5, R10 ;  /* 0x0000000a050a7221 */ /* 0x004fc60000000100 */
[----:B------:R-:W-:Y:S01]  /*1490*/  FFMA.RM R8, R8, R11, 12582913 ;  /* 0x4b40000108087423 */ /* 0x000fe2000000400b */
[----:B------:R-:W-:-:S03]  /*14a0*/  FFMA.SAT R14, R10, R7, 0.5 ;  /* 0x3f0000000a0e7423 */ /* 0x000fc60000002007 */
[----:B------:R-:W-:Y:S01]  /*14b0*/  FADD R7, R8, -12583039 ;  /* 0xcb40007f08077421 */ /* 0x000fe20000000000 */
[----:B------:R-:W-:Y:S01]  /*14c0*/  FFMA.RM R14, R14, R11, 12582913 ;  /* 0x4b4000010e0e7423 */ /* 0x000fe2000000400b */
[----:B------:R-:W-:Y:S02]  /*14d0*/  SHF.L.U32 R8, R8, 0x17, RZ ;  /* 0x0000001708087819 */ /* 0x000fe400000006ff */
[----:B------:R-:W-:Y:S01]  /*14e0*/  FFMA R7, R6, 1.4426950216293334961, -R7 ;  /* 0x3fb8aa3b06077823 */ /* 0x000fe20000000807 */
[C---:B------:R-:W-:Y:S01]  /*14f0*/  FADD R3, R14.reuse, -12583039 ;  /* 0xcb40007f0e037421 */ /* 0x040fe20000000000 */
[----:B------:R-:W-:Y:S02]  /*1500*/  SHF.L.U32 R11, R14, 0x17, RZ ;  /* 0x000000170e0b7819 */ /* 0x000fe400000006ff */
[----:B------:R-:W-:Y:S01]  /*1510*/  FFMA R7, R6, 1.925963033500011079e-08, R7 ;  /* 0x32a5706006077823 */ /* 0x000fe20000000007 */
[----:B------:R-:W-:-:S04]  /*1520*/  FFMA R3, R10, 1.4426950216293334961, -R3 ;  /* 0x3fb8aa3b0a037823 */ /* 0x000fc80000000803 */
[----:B------:R-:W-:Y:S01]  /*1530*/  FFMA R3, R10, 1.925963033500011079e-08, R3 ;  /* 0x32a570600a037823 */ /* 0x000fe20000000003 */
[----:B------:R-:W0:Y:S08]  /*1540*/  MUFU.EX2 R7, R7 ;  /* 0x0000000700077308 */ /* 0x000e300000000800 */
[----:B------:R-:W1:Y:S01]  /*1550*/  MUFU.EX2 R3, R3 ;  /* 0x0000000300037308 */ /* 0x000e620000000800 */
[----:B0-----:R-:W-:-:S04]  /*1560*/  FFMA R8, R8, R7, R19 ;  /* 0x0000000708087223 */ /* 0x001fc80000000013 */
[----:B-1----:R-:W-:-:S07]  /*1570*/  FFMA R19, R11, R3, R8 ;  /* 0x000000030b137223 */ /* 0x002fce0000000008 */
.L_x_18:
[----:B------:R-:W-:Y:S05]  /*1580*/  BSYNC.RECONVERGENT B1 ;  /* 0x0000000000017941 */ /* 0x000fea0003800200 */
.L_x_17:
[----:B------:R-:W-:Y:S05]  /*1590*/  @P0 BRA `(.L_x_11) ;  /* 0x00000000003c0947 */ /* 0x000fea0003800000 */
[----:B------:R-:W0:Y:S01]  /*15a0*/  LDC.64 R2, c[0x0][0x380] ;  /* 0x0000e000ff027b82 */ /* 0x000e220000000a00 */
[----:B------:R-:W-:-:S04]  /*15b0*/  IMAD R7, R9, UR6, R12 ;  /* 0x0000000609077c24 */ /* 0x000fc8000f8e020c */
[----:B0-----:R-:W-:-:S06]  /*15c0*/  IMAD.WIDE R2, R7, 0x4, R2 ;  /* 0x0000000407027825 */ /* 0x001fcc00078e0202 */
[----:B------:R-:W1:Y:S01]  /*15d0*/  LDG.E R2, desc[UR8][R2.64] ;  /* 0x0000000802027981 */ /* 0x000e62000c1e1900 */
[----:B------:R-:W-:Y:S01]  /*15e0*/  IMAD.MOV.U32 R7, RZ, RZ, 0x3bbb989d ;  /* 0x3bbb989dff077424 */ /* 0x000fe200078e00ff */
[----:B------:R-:W-:Y:S01]  /*15f0*/  MOV R8, 0x437c0000 ;  /* 0x437c000000087802 */ /* 0x000fe20000000f00 */
[----:B-1----:R-:W-:-:S04]  /*1600*/  FADD R6, -R5, R2 ;  /* 0x0000000205067221 */ /* 0x002fc80000000100 */
[----:B------:R-:W-:-:S04]  /*1610*/  FFMA.SAT R7, R6, R7, 0.5 ;  /* 0x3f00000006077423 */ /* 0x000fc80000002007 */
[----:B------:R-:W-:-:S04]  /*1620*/  FFMA.RM R7, R7, R8, 12582913 ;  /* 0x4b40000107077423 */ /* 0x000fc80000004008 */
[----:B------:R-:W-:-:S04]  /*1630*/  FADD R11, R7, -12583039 ;  /* 0xcb40007f070b7421 */ /* 0x000fc80000000000 */
[----:B------:R-:W-:-:S04]  /*1640*/  FFMA R11, R6, 1.4426950216293334961, -R11 ;  /* 0x3fb8aa3b060b7823 */ /* 0x000fc8000000080b */
[----:B------:R-:W-:Y:S01]  /*1650*/  FFMA R11, R6, 1.925963033500011079e-08, R11 ;  /* 0x32a57060060b7823 */ /* 0x000fe2000000000b */
[----:B------:R-:W-:-:S05]  /*1660*/  SHF.L.U32 R6, R7, 0x17, RZ ;  /* 0x0000001707067819 */ /* 0x000fca00000006ff */
[----:B------:R-:W0:Y:S02]  /*1670*/  MUFU.EX2 R11, R11 ;  /* 0x0000000b000b7308 */ /* 0x000e240000000800 */
[----:B0-----:R-:W-:-:S07]  /*1680*/  FFMA R19, R6, R11, R19 ;  /* 0x0000000b06137223 */ /* 0x001fce0000000013 */
.L_x_11:
[----:B------:R-:W-:Y:S05]  /*1690*/  BSYNC.RECONVERGENT B0 ;  /* 0x0000000000007941 */ /* 0x000fea0003800200 */
.L_x_10:
[----:B------:R-:W-:Y:S01]  /*16a0*/  STS [R0], R19 ;  /* 0x0000001300007388 */ /* 0x000fe20000000800 */
[----:B------:R-:W-:Y:S01]  /*16b0*/  BAR.SYNC.DEFER_BLOCKING 0x0 ;  /* 0x0000000000007b1d */ /* 0x000fe20000010000 */
[C---:B------:R-:W-:Y:S02]  /*16c0*/  ISETP.GT.U32.AND P0, PT, R4.reuse, 0xf, PT ;  /* 0x0000000f0400780c */ /* 0x040fe40003f04070 */
[----:B------:R-:W-:-:S11]  /*16d0*/  ISETP.GT.U32.AND P1, PT, R4, 0x7, PT ;  /* 0x000000070400780c */ /* 0x000fd60003f24070 */
[----:B------:R-:W-:Y:S04]  /*16e0*/  @!P0 LDS R2, [R0+0x40] ;  /* 0x0000400000028984 */ /* 0x000fe80000000800 */
[----:B------:R-:W0:Y:S02]  /*16f0*/  @!P0 LDS R3, [R0] ;  /* 0x0000000000038984 */ /* 0x000e240000000800 */
[----:B0-----:R-:W-:-:S05]  /*1700*/  @!P0 FADD R3, R2, R3 ;  /* 0x0000000302038221 */ /* 0x001fca0000000000 */
[----:B------:R-:W-:Y:S01]  /*1710*/  @!P0 STS [R0], R3 ;  /* 0x0000000300008388 */ /* 0x000fe20000000800 */
[----:B------:R-:W-:Y:S01]  /*1720*/  BAR.SYNC.DEFER_BLOCKING 0x0 ;  /* 0x0000000000007b1d */ /* 0x000fe20000010000 */
[----:B------:R-:W-:-:S05]  /*1730*/  ISETP.GT.U32.AND P0, PT, R4, 0x3, PT ;  /* 0x000000030400780c */ /* 0x000fca0003f04070 */
        /* <DEDUP_REMOVED lines=11> */
[----:B------:R-:W-:-:S05]  /*17f0*/  ISETP.NE.AND P0, PT, R4, RZ, PT ;  /* 0x000000ff0400720c */ /* 0x000fca0003f05270 */
[----:B------:R-:W-:Y:S04]  /*1800*/  @!P1 LDS R2, [R0+0x8] ;  /* 0x0000080000029984 */ /* 0x000fe80000000800 */
[----:B------:R-:W0:Y:S02]  /*1810*/  @!P1 LDS R3, [R0] ;  /* 0x0000000000039984 */ /* 0x000e240000000800 */
[----:B0-----:R-:W-:-:S05]  /*1820*/  @!P1 FADD R3, R2, R3 ;  /* 0x0000000302039221 */ /* 0x001fca0000000000 */
[----:B------:R-:W-:Y:S01]  /*1830*/  @!P1 STS [R0], R3 ;  /* 0x0000000300009388 */ /* 0x000fe20000000800 */
[----:B------:R-:W-:Y:S01]  /*1840*/  BAR.SYNC.DEFER_BLOCKING 0x0 ;  /* 0x0000000000007b1d */ /* 0x000fe20000010000 */
[----:B------:R-:W-:-:S05]  /*1850*/  ISETP.GE.AND P1, PT, R4, R9, PT ;  /* 0x000000090400720c */ /* 0x000fca0003f26270 */
[----:B------:R-:W-:Y:S04]  /*1860*/  @!P0 LDS R2, [UR4+0x4] ;  /* 0x00000404ff028984 */ /* 0x000fe80008000800 */
[----:B------:R-:W0:Y:S02]  /*1870*/  @!P0 LDS R7, [R0] ;  /* 0x0000000000078984 */ /* 0x000e240000000800 */
[----:B0-----:R-:W-:-:S05]  /*1880*/  @!P0 FADD R7, R2, R7 ;  /* 0x0000000702078221 */ /* 0x001fca0000000000 */
[----:B------:R0:W-:Y:S01]  /*1890*/  @!P0 STS [R0], R7 ;  /* 0x0000000700008388 */ /* 0x0001e20000000800 */
[----:B------:R-:W-:Y:S06]  /*18a0*/  BAR.SYNC.DEFER_BLOCKING 0x0 ;  /* 0x0000000000007b1d */ /* 0x000fec0000010000 */
[----:B------:R-:W-:Y:S05]  /*18b0*/  @P1 EXIT ;  /* 0x000000000000194d */ /* 0x000fea0003800000 */
[----:B------:R-:W2:Y:S01]  /*18c0*/  LDS R3, [UR4] ;  /* 0x00000004ff037984 */ /* 0x000ea20008000800 */
[----:B------:R-:W-:Y:S01]  /*18d0*/  LOP3.LUT R2, RZ, R4, RZ, 0x33, !PT ;  /* 0x00000004ff027212 */ /* 0x000fe200078e33ff */
[----:B------:R-:W-:Y:S03]  /*18e0*/  BSSY.RECONVERGENT B0, `(.L_x_19) ;  /* 0x000002c000007945 */ /* 0x000fe60003800200 */
[----:B------:R-:W-:-:S04]  /*18f0*/  IADD3 R2, PT, PT, R2, R9, RZ ;  /* 0x0000000902027210 */ /* 0x000fc80007ffe0ff */
[----:B0-----:R-:W-:-:S04]  /*1900*/  LOP3.LUT R0, R2, 0x60, RZ, 0xc0, !PT ;  /* 0x0000006002007812 */ /* 0x001fc800078ec0ff */
[----:B------:R-:W-:-:S13]  /*1910*/  ISETP.NE.AND P0, PT, R0, 0x60, PT ;  /* 0x000000600000780c */ /* 0x000fda0003f05270 */
[----:B------:R-:W-:Y:S05]  /*1920*/  @!P0 BRA `(.L_x_20) ;  /* 0x00000000009c8947 */ /* 0x000fea0003800000 */
[----:B------:R-:W0:Y:S01]  /*1930*/  LDC.64 R6, c[0x0][0x380] ;  /* 0x0000e000ff067b82 */ /* 0x000e220000000a00 */
[----:B------:R-:W-:Y:S01]  /*1940*/  LEA.HI R0, R2, 0x1, RZ, 0x1b ;  /* 0x0000000102007811 */ /* 0x000fe200078fd8ff */
[----:B------:R-:W-:-:S03]  /*1950*/  IMAD R11, R9, UR6, R4 ;  /* 0x00000006090b7c24 */ /* 0x000fc6000f8e0204 */
[C---:B------:R-:W-:Y:S02]  /*1960*/  SHF.L.U32 R8, R0.reuse, 0x5, RZ ;  /* 0x0000000500087819 */ /* 0x040fe400000006ff */
[----:B------:R-:W-:Y:S02]  /*1970*/  LOP3.LUT R0, R0, 0x3, RZ, 0xc0, !PT ;  /* 0x0000000300007812 */ /* 0x000fe400078ec0ff */
[----:B------:R-:W-:Y:S02]  /*1980*/  LOP3.LUT R13, R8, 0x60, RZ, 0xc0, !PT ;  /* 0x00000060080d7812 */ /* 0x000fe400078ec0ff */
[----:B------:R-:W-:Y:S02]  /*1990*/  IADD3 R10, PT, PT, -R0, RZ, RZ ;  /* 0x000000ff000a7210 */ /* 0x000fe40007ffe1ff */
[----:B------:R-:W-:-:S07]  /*19a0*/  IADD3 R4, PT, PT, R4, R13, RZ ;  /* 0x0000000d04047210 */ /* 0x000fce0007ffe0ff */
.L_x_23:
[----:B0--3--:R-:W-:-:S05]  /*19b0*/  IMAD.WIDE R8, R11, 0x4, R6 ;  /* 0x000000040b087825 */ /* 0x009fca00078e0206 */
[----:B------:R-:W1:Y:S01]  /*19c0*/  LDG.E R0, desc[UR8][R8.64] ;  /* 0x0000000808007981 */ /* 0x000e62000c1e1900 */
[----:B------:R-:W-:Y:S01]  /*19d0*/  HFMA2 R13, -RZ, RZ, 0.96630859375, -0.0022525787353515625 ;  /* 0x3bbb989dff0d7431 */ /* 0x000fe200000001ff */
[----:B------:R-:W-:Y:S01]  /*19e0*/  MOV R15, 0x437c0000 ;  /* 0x437c0000000f7802 */ /* 0x000fe20000000f00 */
[----:B--2---:R-:W0:Y:S01]  /*19f0*/  MUFU.RCP R14, R3 ;  /* 0x00000003000e7308 */ /* 0x004e220000001000 */
[----:B------:R-:W-:Y:S01]  /*1a00*/  IADD3 R10, PT, PT, R10, 0x1, RZ ;  /* 0x000000010a0a7810 */ /* 0x000fe20007ffe0ff */
[----:B------:R-:W-:Y:S03]  /*1a10*/  BSSY.RECONVERGENT B1, `(.L_x_21) ;  /* 0x0000015000017945 */ /* 0x000fe60003800200 */
[----:B------:R-:W-:Y:S01]  /*1a20*/  ISETP.NE.AND P2, PT, R10, RZ, PT ;  /* 0x000000ff0a00720c */ /* 0x000fe20003f45270 */
[----:B-1----:R-:W-:-:S04]  /*1a30*/  FADD R0, -R5, R0 ;  /* 0x0000000005007221 */ /* 0x002fc80000000100 */
[----:B------:R-:W-:-:S04]  /*1a40*/  FFMA.SAT R12, R0, R13, 0.5 ;  /* 0x3f000000000c7423 */ /* 0x000fc8000000200d */
[----:B------:R-:W-:Y:S01]  /*1a50*/  FFMA.RM R12, R12, R15, 12582913 ;  /* 0x4b4000010c0c7423 */ /* 0x000fe2000000400f */
[----:B0-----:R-:W-:-:S03]  /*1a60*/  FFMA R15, -R3, R14, 1 ;  /* 0x3f800000030f7423 */ /* 0x001fc6000000010e */
[----:B------:R-:W-:Y:S01]  /*1a70*/  FADD R13, R12, -12583039 ;  /* 0xcb40007f0c0d7421 */ /* 0x000fe20000000000 */
[----:B------:R-:W-:-:S03]  /*1a80*/  FFMA R15, R14, R15, R14 ;  /* 0x0000000f0e0f7223 */ /* 0x000fc6000000000e */
[----:B------:R-:W-:-:S04]  /*1a90*/  FFMA R13, R0, 1.4426950216293334961, -R13 ;  /* 0x3fb8aa3b000d7823 */ /* 0x000fc8000000080d */
[----:B------:R-:W-:Y:S01]  /*1aa0*/  FFMA R13, R0, 1.925963033500011079e-08, R13 ;  /* 0x32a57060000d7823 */ /* 0x000fe2000000000d */
[----:B------:R-:W-:-:S05]  /*1ab0*/  IMAD.SHL.U32 R0, R12, 0x800000, RZ ;  /* 0x008000000c007824 */ /* 0x000fca00078e00ff */
[----:B------:R-:W0:Y:S02]  /*1ac0*/  MUFU.EX2 R13, R13 ;  /* 0x0000000d000d7308 */ /* 0x000e240000000800 */
[----:B0-----:R-:W-:-:S06]  /*1ad0*/  FMUL R0, R0, R13 ;  /* 0x0000000d00007220 */ /* 0x001fcc0000400000 */
[----:B------:R-:W0:Y:S01]  /*1ae0*/  FCHK P0, R0, R3 ;  /* 0x0000000300007302 */ /* 0x000e220000000000 */
[----:B------:R-:W-:-:S04]  /*1af0*/  FFMA R12, R0, R15, RZ ;  /* 0x0000000f000c7223 */ /* 0x000fc800000000ff */
[----:B------:R-:W-:-:S04]  /*1b00*/  FFMA R14, -R3, R12, R0 ;  /* 0x0000000c030e7223 */ /* 0x000fc80000000100 */
[----:B------:R-:W-:Y:S01]  /*1b10*/  FFMA R15, R15, R14, R12 ;  /* 0x0000000e0f0f7223 */ /* 0x000fe2000000000c */
[----:B0-----:R-:W-:Y:S06]  /*1b20*/  @!P0 BRA `(.L_x_22) ;  /* 0x00000000000c8947 */ /* 0x001fec0003800000 */
[----:B------:R-:W-:-:S07]  /*1b30*/  MOV R12, 0x1b50 ;  /* 0x00001b50000c7802 */ /* 0x000fce0000000f00 */
[----:B------:R-:W-:Y:S05]  /*1b40*/  CALL.REL.NOINC `($__internal_0_$__cuda_sm3x_div_rn_noftz_f32_slowpath) ;  /* 0x0000000800087944 */ /* 0x000fea0003c00000 */
[----:B------:R-:W-:-:S07]  /*1b50*/  MOV R15, R0 ;  /* 0x00000000000f7202 */ /* 0x000fce0000000f00 */
.L_x_22:
[----:B------:R-:W-:Y:S05]  /*1b60*/  BSYNC.RECONVERGENT B1 ;  /* 0x0000000000017941 */ /* 0x000fea0003800200 */
.L_x_21:
[----:B------:R3:W-:Y:S01]  /*1b70*/  STG.E desc[UR8][R8.64], R15 ;  /* 0x0000000f08007986 */ /* 0x0007e2000c101908 */
[----:B------:R-:W-:Y:S01]  /*1b80*/  IADD3 R11, PT, PT, R11, 0x20, RZ ;  /* 0x000000200b0b7810 */ /* 0x000fe20007ffe0ff */
[----:B------:R-:W-:Y:S06]  /*1b90*/  @P2 BRA `(.L_x_23) ;  /* 0xfffffffc00842947 */ /* 0x000fec000383ffff */
.L_x_20:
[----:B------:R-:W-:Y:S05]  /*1ba0*/  BSYNC.RECONVERGENT B0 ;  /* 0x0000000000007941 */ /* 0x000fea0003800200 */
.L_x_19:
[----:B------:R-:W-:-:S13]  /*1bb0*/  ISETP.GE.U32.AND P0, PT, R2, 0x60, PT ;  /* 0x000000600200780c */ /* 0x000fda0003f06070 */
[----:B------:R-:W-:Y:S05]  /*1bc0*/  @!P0 EXIT ;  /* 0x000000000000894d */ /* 0x000fea0003800000 */
[----:B------:R-:W0:Y:S01]  /*1bd0*/  LDC R7, c[0x0][0x38c] ;  /* 0x0000e300ff077b82 */ /* 0x000e220000000800 */
[----:B------:R-:W4:Y:S01]  /*1be0*/  LDCU.64 UR4, c[0x0][0x380] ;  /* 0x00007000ff0477ac */ /* 0x000f220008000a00 */
[----:B------:R-:W0:Y:S01]  /*1bf0*/  LDCU UR7, c[0x0][0x38c] ;  /* 0x00007180ff0777ac */ /* 0x000e220008000800 */
[----:B----4-:R-:W-:-:S04]  /*1c00*/  UIADD3 UR4, UP0, UPT, UR4, 0x100, URZ ;  /* 0x0000010004047890 */ /* 0x010fc8000ff1e0ff */
[----:B------:R-:W-:Y:S01]  /*1c10*/  UIADD3.X UR5, UPT, UPT, URZ, UR5, URZ, UP0, !UPT ;  /* 0x00000005ff057290 */ /* 0x000fe200087fe4ff */
[----:B0-----:R-:W-:-:S11]  /*1c20*/  IMAD R2, R7, UR6, R4 ;  /* 0x0000000607027c24 */ /* 0x001fd6000f8e0204 */
.L_x_32:
[----:B------:R-:W-:Y:S02]  /*1c30*/  MOV R6, UR4 ;  /* 0x0000000400067c02 */ /* 0x000fe40008000f00 */
[----:B------:R-:W-:-:S03]  /*1c40*/  MOV R7, UR5 ;  /* 0x0000000500077c02 */ /* 0x000fc60008000f00 */
[----:B------:R-:W-:-:S05]  /*1c50*/  IMAD.WIDE R6, R2, 0x4, R6 ;  /* 0x0000000402067825 */ /* 0x000fca00078e0206 */
[----:B------:R-:W1:Y:S01]  /*1c60*/  LDG.E R0, desc[UR8][R6.64+-0x100] ;  /* 0xffff000806007981 */ /* 0x000e62000c1e1900 */
[----:B---3--:R-:W-:Y:S01]  /*1c70*/  HFMA2 R9, -RZ, RZ, 0.96630859375, -0.0022525787353515625 ;  /* 0x3bbb989dff097431 */ /* 0x008fe200000001ff */
[----:B------:R-:W-:Y:S01]  /*1c80*/  MOV R11, 0x437c0000 ;  /* 0x437c0000000b7802 */ /* 0x000fe20000000f00 */
[----:B--2---:R-:W0:Y:S01]  /*1c90*/  MUFU.RCP R12, R3 ;  /* 0x00000003000c7308 */ /* 0x004e220000001000 */
[----:B------:R-:W-:Y:S01]  /*1ca0*/  BSSY.RECONVERGENT B0, `(.L_x_24) ;  /* 0x0000015000007945 */ /* 0x000fe20003800200 */
[----:B-1----:R-:W-:-:S04]  /*1cb0*/  FADD R0, -R5, R0 ;  /* 0x0000000005007221 */ /* 0x002fc80000000100 */
[----:B------:R-:W-:-:S04]  /*1cc0*/  FFMA.SAT R8, R0, R9, 0.5 ;  /* 0x3f00000000087423 */ /* 0x000fc80000002009 */
[----:B------:R-:W-:Y:S01]  /*1cd0*/  FFMA.RM R8, R8, R11, 12582913 ;  /* 0x4b40000108087423 */ /* 0x000fe2000000400b */
[----:B0-----:R-:W-:-:S03]  /*1ce0*/  FFMA R11, -R3, R12, 1 ;  /* 0x3f800000030b7423 */ /* 0x001fc6000000010c */
[C---:B------:R-:W-:Y:S01]  /*1cf0*/  FADD R9, R8.reuse, -12583039 ;  /* 0xcb40007f08097421 */ /* 0x040fe20000000000 */
[----:B------:R-:W-:-:S03]  /*1d00*/  SHF.L.U32 R8, R8, 0x17, RZ ;  /* 0x0000001708087819 */ /* 0x000fc600000006ff */
[----:B------:R-:W-:-:S04]  /*1d10*/  FFMA R9, R0, 1.4426950216293334961, -R9 ;  /* 0x3fb8aa3b00097823 */ /* 0x000fc80000000809 */
[----:B------:R-:W-:Y:S01]  /*1d20*/  FFMA R9, R0, 1.925963033500011079e-08, R9 ;  /* 0x32a5706000097823 */ /* 0x000fe20000000009 */
[----:B------:R-:W-:-:S05]  /*1d30*/  FFMA R0, R12, R11, R12 ;  /* 0x0000000b0c007223 */ /* 0x000fca000000000c */
[----:B------:R-:W0:Y:S02]  /*1d40*/  MUFU.EX2 R9, R9 ;  /* 0x0000000900097308 */ /* 0x000e240000000800 */
[----:B0-----:R-:W-:-:S06]  /*1d50*/  FMUL R10, R8, R9 ;  /* 0x00000009080a7220 */ /* 0x001fcc0000400000 */
[----:B------:R-:W0:Y:S01]  /*1d60*/  FCHK P0, R10, R3 ;  /* 0x000000030a007302 */ /* 0x000e220000000000 */
[----:B------:R-:W-:-:S04]  /*1d70*/  FFMA R8, R0, R10, RZ ;  /* 0x0000000a00087223 */ /* 0x000fc800000000ff */
[----:B------:R-:W-:-:S04]  /*1d80*/  FFMA R11, -R3, R8, R10 ;  /* 0x00000008030b7223 */ /* 0x000fc8000000010a */
[----:B------:R-:W-:Y:S01]  /*1d90*/  FFMA R11, R0, R11, R8 ;  /* 0x0000000b000b7223 */ /* 0x000fe20000000008 */
[----:B0-----:R-:W-:Y:S06]  /*1da0*/  @!P0 BRA `(.L_x_25) ;  /* 0x0000000000108947 */ /* 0x001fec0003800000 */
[----:B------:R-:W-:Y:S01]  /*1db0*/  IMAD.MOV.U32 R0, RZ, RZ, R10 ;  /* 0x000000ffff007224 */ /* 0x000fe200078e000a */
[----:B------:R-:W-:-:S07]  /*1dc0*/  MOV R12, 0x1de0 ;  /* 0x00001de0000c7802 */ /* 0x000fce0000000f00 */
[----:B------:R-:W-:Y:S05]  /*1dd0*/  CALL.REL.NOINC `($__internal_0_$__cuda_sm3x_div_rn_noftz_f32_slowpath) ;  /* 0x0000000400647944 */ /* 0x000fea0003c00000 */
[----:B------:R-:W-:-:S07]  /*1de0*/  MOV R11, R0 ;  /* 0x00000000000b7202 */ /* 0x000fce0000000f00 */
.L_x_25:
[----:B------:R-:W-:Y:S05]  /*1df0*/  BSYNC.RECONVERGENT B0 ;  /* 0x0000000000007941 */ /* 0x000fea0003800200 */
.L_x_24:
[----:B------:R-:W2:Y:S01]  /*1e00*/  LDG.E R0, desc[UR8][R6.64+-0x80] ;  /* 0xffff800806007981 */ /* 0x000ea2000c1e1900 */
[----:B------:R-:W-:Y:S01]  /*1e10*/  HFMA2 R9, -RZ, RZ, 0.96630859375, -0.0022525787353515625 ;  /* 0x3bbb989dff097431 */ /* 0x000fe200000001ff */
[----:B------:R-:W-:Y:S01]  /*1e20*/  MOV R13, 0x437c0000 ;  /* 0x437c0000000d7802 */ /* 0x000fe20000000f00 */
[----:B------:R-:W0:Y:S01]  /*1e30*/  MUFU.RCP R12, R3 ;  /* 0x00000003000c7308 */ /* 0x000e220000001000 */
[----:B------:R1:W-:Y:S01]  /*1e40*/  STG.E desc[UR8][R6.64+-0x100], R11 ;  /* 0xffff000b06007986 */ /* 0x0003e2000c101908 */
[----:B------:R-:W-:Y:S01]  /*1e50*/  BSSY.RECONVERGENT B0, `(.L_x_26) ;  /* 0x0000015000007945 */ /* 0x000fe20003800200 */
[----:B--2---:R-:W-:-:S04]  /*1e60*/  FADD R0, -R5, R0 ;  /* 0x0000000005007221 */ /* 0x004fc80000000100 */
        /* <DEDUP_REMOVED lines=14> */
[----:B01----:R-:W-:Y:S06]  /*1f50*/  @!P0 BRA `(.L_x_27) ;  /* 0x0000000000108947 */ /* 0x003fec0003800000 */
[----:B------:R-:W-:Y:S02]  /*1f60*/  MOV R0, R10 ;  /* 0x0000000a00007202 */ /* 0x000fe40000000f00 */
[----:B------:R-:W-:-:S07]  /*1f70*/  MOV R12, 0x1f90 ;  /* 0x00001f90000c7802 */ /* 0x000fce0000000f00 */
[----:B------:R-:W-:Y:S05]  /*1f80*/  CALL.REL.NOINC `($__internal_0_$__cuda_sm3x_div_rn_noftz_f32_slowpath) ;  /* 0x0000000000f87944 */ /* 0x000fea0003c00000 */
[----:B------:R-:W-:-:S07]  /*1f90*/  MOV R13, R0 ;  /* 0x00000000000d7202 */ /* 0x000fce0000000f00 */
.L_x_27:
[----:B------:R-:W-:Y:S05]  /*1fa0*/  BSYNC.RECONVERGENT B0 ;  /* 0x0000000000007941 */ /* 0x000fea0003800200 */
.L_x_26:
        /* <DEDUP_REMOVED lines=11> */
[----:B------:R-:W-:-:S03]  /*2060*/  IMAD.SHL.U32 R8, R8, 0x800000, RZ ;  /* 0x0080000008087824 */ /* 0x000fc600078e00ff */
        /* <DEDUP_REMOVED lines=14> */
.L_x_29:
[----:B------:R-:W-:Y:S05]  /*2150*/  BSYNC.RECONVERGENT B0 ;  /* 0x0000000000007941 */ /* 0x000fea0003800200 */
.L_x_28:
        /* <DEDUP_REMOVED lines=26> */
.L_x_31:
[----:B------:R-:W-:Y:S05]  /*2300*/  BSYNC.RECONVERGENT B0 ;  /* 0x0000000000007941 */ /* 0x000fea0003800200 */
.L_x_30:
[----:B------:R0:W-:Y:S01]  /*2310*/  STG.E desc[UR8][R6.64+0x80], R13 ;  /* 0x0000800d06007986 */ /* 0x0001e2000c101908 */
[----:B------:R-:W-:Y:S01]  /*2320*/  IADD3 R4, PT, PT, R4, 0x80, RZ ;  /* 0x0000008004047810 */ /* 0x000fe20007ffe0ff */
[----:B------:R-:W-:-:S03]  /*2330*/  VIADD R2, R2, 0x80 ;  /* 0x0000008002027836 */ /* 0x000fc60000000000 */
[----:B------:R-:W-:-:S13]  /*2340*/  ISETP.GE.AND P0, PT, R4, UR7, PT ;  /* 0x0000000704007c0c */ /* 0x000fda000bf06270 */
[----:B0-----:R-:W-:Y:S05]  /*2350*/  @!P0 BRA `(.L_x_32) ;  /* 0xfffffff800348947 */ /* 0x001fea000383ffff */
[----:B------:R-:W-:Y:S05]  /*2360*/  EXIT ;  /* 0x000000000000794d */ /* 0x000fea0003800000 */
        .weak           $__internal_0_$__cuda_sm3x_div_rn_noftz_f32_slowpath
        .type           $__internal_0_$__cuda_sm3x_div_rn_noftz_f32_slowpath,@function
        .size           $__internal_0_$__cuda_sm3x_div_rn_noftz_f32_slowpath,(.L_x_45 - $__internal_0_$__cuda_sm3x_div_rn_noftz_f32_slowpath)
$__internal_0_$__cuda_sm3x_div_rn_noftz_f32_slowpath:
[----:B------:R-:W-:Y:S01]  /*2370*/  SHF.R.U32.HI R13, RZ, 0x17, R3 ;  /* 0x00000017ff0d7819 */ /* 0x000fe20000011603 */
[----:B------:R-:W-:Y:S01]  /*2380*/  BSSY.RECONVERGENT B2, `(.L_x_33) ;  /* 0x0000063000027945 */ /* 0x000fe20003800200 */
[----:B------:R-:W-:Y:S02]  /*2390*/  SHF.R.U32.HI R14, RZ, 0x17, R0 ;  /* 0x00000017ff0e7819 */ /* 0x000fe40000011600 */
[----:B------:R-:W-:Y:S02]  /*23a0*/  LOP3.LUT R13, R13, 0xff, RZ, 0xc0, !PT ;  /* 0x000000ff0d0d7812 */ /* 0x000fe400078ec0ff */
[----:B------:R-:W-:Y:S02]  /*23b0*/  LOP3.LUT R18, R14, 0xff, RZ, 0xc0, !PT ;  /* 0x000000ff0e127812 */ /* 0x000fe400078ec0ff */
[----:B------:R-:W-:Y:S02]  /*23c0*/  IADD3 R17, PT, PT, R13, -0x1, RZ ;  /* 0xffffffff0d117810 */ /* 0x000fe40007ffe0ff */
[----:B------:R-:W-:-:S02]  /*23d0*/  IADD3 R16, PT, PT, R18, -0x1, RZ ;  /* 0xffffffff12107810 */ /* 0x000fc40007ffe0ff */
[----:B------:R-:W-:Y:S02]  /*23e0*/  ISETP.GT.U32.AND P0, PT, R17, 0xfd, PT ;  /* 0x000000fd1100780c */ /* 0x000fe40003f04070 */
[----:B------:R-:W-:Y:S02]  /*23f0*/  MOV R15, R3 ;  /* 0x00000003000f7202 */ /* 0x000fe40000000f00 */
[----:B------:R-:W-:-:S13]  /*2400*/  ISETP.GT.U32.OR P0, PT, R16, 0xfd, P0 ;  /* 0x000000fd1000780c */ /* 0x000fda0000704470 */
[----:B------:R-:W-:Y:S01]  /*2410*/  @!P0 MOV R14, RZ ;  /* 0x000000ff000e8202 */ /* 0x000fe20000000f00 */
[----:B------:R-:W-:Y:S06]  /*2420*/  @!P0 BRA `(.L_x_34) ;  /* 0x00000000005c8947 */ /* 0x000fec0003800000 */
[----:B------:R-:W-:Y:S02]  /*2430*/  FSETP.GTU.FTZ.AND P0, PT, |R0|, +INF , PT ;  /* 0x7f8000000000780b */ /* 0x000fe40003f1c200 */
[----:B------:R-:W-:-:S04]  /*2440*/  FSETP.GTU.FTZ.AND P1, PT, |R3|, +INF , PT ;  /* 0x7f8000000300780b */ /* 0x000fc80003f3c200 */
[----:B------:R-:W-:-:S13]  /*2450*/  PLOP3.LUT P0, PT, P0, P1, PT, 0xf8, 0x8f ;  /* 0x00000000008f781c */ /* 0x000fda0000703f70 */
[----:B------:R-:W-:Y:S05]  /*2460*/  @P0 BRA `(.L_x_35) ;  /* 0x00000004004c0947 */ /* 0x000fea0003800000 */
[----:B------:R-:W-:-:S13]  /*2470*/  LOP3.LUT P0, RZ, R15, 0x7fffffff, R0, 0xc8, !PT ;  /* 0x7fffffff0fff7812 */ /* 0x000fda000780c800 */
[----:B------:R-:W-:Y:S05]  /*2480*/  @!P0 BRA `(.L_x_36) ;  /* 0x00000004003c8947 */ /* 0x000fea0003800000 */
[C---:B------:R-:W-:Y:S02]  /*2490*/  FSETP.NEU.FTZ.AND P3, PT, |R0|.reuse, +INF , PT ;  /* 0x7f8000000000780b */ /* 0x040fe40003f7d200 */
[----:B------:R-:W-:Y:S02]  /*24a0*/  FSETP.NEU.FTZ.AND P1, PT, |R3|, +INF , PT ;  /* 0x7f8000000300780b */ /* 0x000fe40003f3d200 */
[----:B------:R-:W-:-:S11]  /*24b0*/  FSETP.NEU.FTZ.AND P0, PT, |R0|, +INF , PT ;  /* 0x7f8000000000780b */ /* 0x000fd60003f1d200 */
[----:B------:R-:W-:Y:S05]  /*24c0*/  @!P1 BRA !P3, `(.L_x_36) ;  /* 0x00000004002c9947 */ /* 0x000fea0005800000 */
[----:B------:R-:W-:-:S04]  /*24d0*/  LOP3.LUT P3, RZ, R0, 0x7fffffff, RZ, 0xc0, !PT ;  /* 0x7fffffff00ff7812 */ /* 0x000fc8000786c0ff */
[----:B------:R-:W-:-:S13]  /*24e0*/  PLOP3.LUT P1, PT, P1, P3, PT, 0x2f, 0xf2 ;  /* 0x0000000000f2781c */ /* 0x000fda0000f26577 */
[----:B------:R-:W-:Y:S05]  /*24f0*/  @P1 BRA `(.L_x_37) ;  /* 0x0000000400181947 */ /* 0x000fea0003800000 */
[----:B------:R-:W-:-:S04]  /*2500*/  LOP3.LUT P1, RZ, R15, 0x7fffffff, RZ, 0xc0, !PT ;  /* 0x7fffffff0fff7812 */ /* 0x000fc8000782c0ff */
[----:B------:R-:W-:-:S13]  /*2510*/  PLOP3.LUT P0, PT, P0, P1, PT, 0x2f, 0xf2 ;  /* 0x0000000000f2781c */ /* 0x000fda0000702577 */
[----:B------:R-:W-:Y:S05]  /*2520*/  @P0 BRA `(.L_x_38) ;  /* 0x0000000400000947 */ /* 0x000fea0003800000 */
[----:B------:R-:W-:Y:S02]  /*2530*/  ISETP.GE.AND P0, PT, R16, RZ, PT ;  /* 0x000000ff1000720c */ /* 0x000fe40003f06270 */
[----:B------:R-:W-:-:S11]  /*2540*/  ISETP.GE.AND P1, PT, R17, RZ, PT ;  /* 0x000000ff1100720c */ /* 0x000fd60003f26270 */
[----:B------:R-:W-:Y:S01]  /*2550*/  @P0 MOV R14, RZ ;  /* 0x000000ff000e0202 */ /* 0x000fe20000000f00 */
[----:B------:R-:W-:Y:S01]  /*2560*/  @!P0 FFMA R0, R0, 1.84467440737095516160e+19, RZ ;  /* 0x5f80000000008823 */ /* 0x000fe200000000ff */
[----:B------:R-:W-:Y:S01]  /*2570*/  @!P0 MOV R14, 0xffffffc0 ;  /* 0xffffffc0000e8802 */ /* 0x000fe20000000f00 */
[----:B------:R-:W-:-:S03]  /*2580*/  @!P1 FFMA R15, R3, 1.84467440737095516160e+19, RZ ;  /* 0x5f800000030f9823 */ /* 0x000fc600000000ff */
[----:B------:R-:W-:-:S07]  /*2590*/  @!P1 IADD3 R14, PT, PT, R14, 0x40, RZ ;  /* 0x000000400e0e9810 */ /* 0x000fce0007ffe0ff */
.L_x_34:
[----:B------:R-:W-:Y:S01]  /*25a0*/  LEA R16, R13, 0xc0800000, 0x17 ;  /* 0xc08000000d107811 */ /* 0x000fe200078eb8ff */
[----:B------:R-:W-:Y:S01]  /*25b0*/  VIADD R18, R18, 0xffffff81 ;  /* 0xffffff8112127836 */ /* 0x000fe20000000000 */
[----:B------:R-:W-:Y:S02]  /*25c0*/  BSSY.RECONVERGENT B3, `(.L_x_39) ;  /* 0x0000035000037945 */ /* 0x000fe40003800200 */
[----:B------:R-:W-:Y:S01]  /*25d0*/  IADD3 R19, PT, PT, -R16, R15, RZ ;  /* 0x0000000f10137210 */ /* 0x000fe20007ffe1ff */
[----:B------:R-:W-:-:S03]  /*25e0*/  IMAD R0, R18, -0x800000, R0 ;  /* 0xff80000012007824 */ /* 0x000fc600078e0200 */
[----:B------:R0:W1:Y:S01]  /*25f0*/  MUFU.RCP R15, R19 ;  /* 0x00000013000f7308 */ /* 0x0000620000001000 */
[----:B------:R-:W-:Y:S01]  /*2600*/  FADD.FTZ R17, -R19, -RZ ;  /* 0x800000ff13117221 */ /* 0x000fe20000010100 */
[----:B0-----:R-:W-:-:S04]  /*2610*/  IADD3 R19, PT, PT, R18, 0x7f, -R13 ;  /* 0x0000007f12137810 */ /* 0x001fc80007ffe80d */
[----:B------:R-:W-:Y:S01]  /*2620*/  IADD3 R19, PT, PT, R19, R14, RZ ;  /* 0x0000000e13137210 */ /* 0x000fe20007ffe0ff */
[----:B-1----:R-:W-:-:S04]  /*2630*/  FFMA R16, R15, R17, 1 ;  /* 0x3f8000000f107423 */ /* 0x002fc80000000011 */
[----:B------:R-:W-:-:S04]  /*2640*/  FFMA R15, R15, R16, R15 ;  /* 0x000000100f0f7223 */ /* 0x000fc8000000000f */
[----:B------:R-:W-:-:S04]  /*2650*/  FFMA R16, R0, R15, RZ ;  /* 0x0000000f00107223 */ /* 0x000fc800000000ff */
[----:B------:R-:W-:-:S04]  /*2660*/  FFMA R20, R17, R16, R0 ;  /* 0x0000001011147223 */ /* 0x000fc80000000000 */
[----:B------:R-:W-:-:S04]  /*2670*/  FFMA R16, R15, R20, R16 ;  /* 0x000000140f107223 */ /* 0x000fc80000000010 */
[----:B------:R-:W-:-:S04]  /*2680*/  FFMA R17, R17, R16, R0 ;  /* 0x0000001011117223 */ /* 0x000fc80000000000 */
[----:B------:R-:W-:-:S05]  /*2690*/  FFMA R0, R15, R17, R16 ;  /* 0x000000110f007223 */ /* 0x000fca0000000010 */
[----:B------:R-:W-:-:S04]  /*26a0*/  SHF.R.U32.HI R13, RZ, 0x17, R0 ;  /* 0x00000017ff0d7819 */ /* 0x000fc80000011600 */
[----:B------:R-:W-:-:S04]  /*26b0*/  LOP3.LUT R13, R13, 0xff, RZ, 0xc0, !PT ;  /* 0x000000ff0d0d7812 */ /* 0x000fc800078ec0ff */
[----:B------:R-:W-:-:S04]  /*26c0*/  IADD3 R18, PT, PT, R13, R19, RZ ;  /* 0x000000130d127210 */ /* 0x000fc80007ffe0ff */
[----:B------:R-:W-:-:S04]  /*26d0*/  IADD3 R13, PT, PT, R18, -0x1, RZ ;  /* 0xffffffff120d7810 */ /* 0x000fc80007ffe0ff */
[----:B------:R-:W-:-:S13]  /*26e0*/  ISETP.GE.U32.AND P0, PT, R13, 0xfe, PT ;  /* 0x000000fe0d00780c */ /* 0x000fda0003f06070 */
[----:B------:R-:W-:Y:S05]  /*26f0*/  @!P0 BRA `(.L_x_40) ;  /* 0x0000000000808947 */ /* 0x000fea0003800000 */
[----:B------:R-:W-:-:S13]  /*2700*/  ISETP.GT.AND P0, PT, R18, 0xfe, PT ;  /* 0x000000fe1200780c */ /* 0x000fda0003f04270 */
[----:B------:R-:W-:Y:S05]  /*2710*/  @P0 BRA `(.L_x_41) ;  /* 0x00000000006c0947 */ /* 0x000fea0003800000 */
[----:B------:R-:W-:-:S13]  /*2720*/  ISETP.GE.AND P0, PT, R18, 0x1, PT ;  /* 0x000000011200780c */ /* 0x000fda0003f06270 */
[----:B------:R-:W-:Y:S05]  /*2730*/  @P0 BRA `(.L_x_42) ;  /* 0x0000000000740947 */ /* 0x000fea0003800000 */
[----:B------:R-:W-:Y:S02]  /*2740*/  ISETP.GE.AND P0, PT, R18, -0x18, PT ;  /* 0xffffffe81200780c */ /* 0x000fe40003f06270 */
[----:B------:R-:W-:-:S11]  /*2750*/  LOP3.LUT R0, R0, 0x80000000, RZ, 0xc0, !PT ;  /* 0x8000000000007812 */ /* 0x000fd600078ec0ff */
[----:B------:R-:W-:Y:S05]  /*2760*/  @!P0 BRA `(.L_x_42) ;  /* 0x0000000000688947 */ /* 0x000fea0003800000 */
[-CC-:B------:R-:W-:Y:S01]  /*2770*/  FFMA.RZ R13, R15, R17.reuse, R16.reuse ;  /* 0x000000110f0d7223 */ /* 0x180fe2000000c010 */
[C---:B------:R-:W-:Y:S02]  /*2780*/  ISETP.NE.AND P3, PT, R18.reuse, RZ, PT ;  /* 0x000000ff1200720c */ /* 0x040fe40003f65270 */
[C---:B------:R-:W-:Y:S02]  /*2790*/  ISETP.NE.AND P1, PT, R18.reuse, RZ, PT ;  /* 0x000000ff1200720c */ /* 0x040fe40003f25270 */
[----:B------:R-:W-:Y:S01]  /*27a0*/  LOP3.LUT R14, R13, 0x7fffff, RZ, 0xc0, !PT ;  /* 0x007fffff0d0e7812 */ /* 0x000fe200078ec0ff */
[CCC-:B------:R-:W-:Y:S01]  /*27b0*/  FFMA.RP R13, R15.reuse, R17.reuse, R16.reuse ;  /* 0x000000110f0d7223 */ /* 0x1c0fe20000008010 */
[----:B------:R-:W-:Y:S01]  /*27c0*/  FFMA.RM R16, R15, R17, R16 ;  /* 0x000000110f107223 */ /* 0x000fe20000004010 */
[----:B------:R-:W-:Y:S02]  /*27d0*/  IADD3 R15, PT, PT, R18, 0x20, RZ ;  /* 0x00000020120f7810 */ /* 0x000fe40007ffe0ff */
[----:B------:R-:W-:-:S02]  /*27e0*/  LOP3.LUT R14, R14, 0x800000, RZ, 0xfc, !PT ;  /* 0x008000000e0e7812 */ /* 0x000fc400078efcff */
[----:B------:R-:W-:Y:S02]  /*27f0*/  IADD3 R17, PT, PT, -R18, RZ, RZ ;  /* 0x000000ff12117210 */ /* 0x000fe40007ffe1ff */
[----:B------:R-:W-:Y:S02]  /*2800*/  SHF.L.U32 R15, R14, R15, RZ ;  /* 0x0000000f0e0f7219 */ /* 0x000fe400000006ff */
[----:B------:R-:W-:Y:S02]  /*2810*/  FSETP.NEU.FTZ.AND P0, PT, R13, R16, PT ;  /* 0x000000100d00720b */ /* 0x000fe40003f1d000 */
[----:B------:R-:W-:Y:S02]  /*2820*/  SEL R13, R17, RZ, P3 ;  /* 0x000000ff110d7207 */ /* 0x000fe40001800000 */
[----:B------:R-:W-:Y:S02]  /*2830*/  ISETP.NE.AND P1, PT, R15, RZ, P1 ;  /* 0x000000ff0f00720c */ /* 0x000fe40000f25270 */
[----:B------:R-:W-:-:S02]  /*2840*/  SHF.R.U32.HI R13, RZ, R13, R14 ;  /* 0x0000000dff0d7219 */ /* 0x000fc4000001160e */
[----:B------:R-:W-:Y:S02]  /*2850*/  PLOP3.LUT P0, PT, P0, P1, PT, 0xf8, 0x8f ;  /* 0x00000000008f781c */ /* 0x000fe40000703f70 */
[----:B------:R-:W-:Y:S02]  /*2860*/  SHF.R.U32.HI R15, RZ, 0x1, R13 ;  /* 0x00000001ff0f7819 */ /* 0x000fe4000001160d */
[----:B------:R-:W-:-:S04]  /*2870*/  SEL R14, RZ, 0x1, !P0 ;  /* 0x00000001ff0e7807 */ /* 0x000fc80004000000 */
[----:B------:R-:W-:-:S04]  /*2880*/  LOP3.LUT R14, R14, 0x1, R15, 0xf8, !PT ;  /* 0x000000010e0e7812 */ /* 0x000fc800078ef80f */
[----:B------:R-:W-:-:S04]  /*2890*/  LOP3.LUT R14, R14, R13, RZ, 0xc0, !PT ;  /* 0x0000000d0e0e7212 */ /* 0x000fc800078ec0ff */
[----:B------:R-:W-:-:S04]  /*28a0*/  IADD3 R15, PT, PT, R15, R14, RZ ;  /* 0x0000000e0f0f7210 */ /* 0x000fc80007ffe0ff */
[----:B------:R-:W-:Y:S01]  /*28b0*/  LOP3.LUT R0, R15, R0, RZ, 0xfc, !PT ;  /* 0x000000000f007212 */ /* 0x000fe200078efcff */
[----:B------:R-:W-:Y:S06]  /*28c0*/  BRA `(.L_x_42) ;  /* 0x0000000000107947 */ /* 0x000fec0003800000 */
.L_x_41:
[----:B------:R-:W-:-:S04]  /*28d0*/  LOP3.LUT R0, R0, 0x80000000, RZ, 0xc0, !PT ;  /* 0x8000000000007812 */ /* 0x000fc800078ec0ff */
[----:B------:R-:W-:Y:S01]  /*28e0*/  LOP3.LUT R0, R0, 0x7f800000, RZ, 0xfc, !PT ;  /* 0x7f80000000007812 */ /* 0x000fe200078efcff */
[----:B------:R-:W-:Y:S06]  /*28f0*/  BRA `(.L_x_42) ;  /* 0x0000000000047947 */ /* 0x000fec0003800000 */
.L_x_40:
[----:B------:R-:W-:-:S07]  /*2900*/  LEA R0, R19, R0, 0x17 ;  /* 0x0000000013007211 */ /* 0x000fce00078eb8ff */
.L_x_42:
[----:B------:R-:W-:Y:S05]  /*2910*/  BSYNC.RECONVERGENT B3 ;  /* 0x0000000000037941 */ /* 0x000fea0003800200 */
.L_x_39:
[----:B------:R-:W-:Y:S05]  /*2920*/  BRA `(.L_x_43) ;  /* 0x0000000000207947 */ /* 0x000fea0003800000 */
.L_x_38:
[----:B------:R-:W-:-:S04]  /*2930*/  LOP3.LUT R0, R15, 0x80000000, R0, 0x48, !PT ;  /* 0x800000000f007812 */ /* 0x000fc800078e4800 */
[----:B------:R-:W-:Y:S01]  /*2940*/  LOP3.LUT R0, R0, 0x7f800000, RZ, 0xfc, !PT ;  /* 0x7f80000000007812 */ /* 0x000fe200078efcff */
[----:B------:R-:W-:Y:S06]  /*2950*/  BRA `(.L_x_43) ;  /* 0x0000000000147947 */ /* 0x000fec0003800000 */
.L_x_37:
[----:B------:R-:W-:Y:S01]  /*2960*/  LOP3.LUT R0, R15, 0x80000000, R0, 0x48, !PT ;  /* 0x800000000f007812 */ /* 0x000fe200078e4800 */
[----:B------:R-:W-:Y:S06]  /*2970*/  BRA `(.L_x_43) ;  /* 0x00000000000c7947 */ /* 0x000fec0003800000 */
.L_x_36:
[----:B------:R-:W0:Y:S01]  /*2980*/  MUFU.RSQ R0, -QNAN ;  /* 0xffc0000000007908 */ /* 0x000e220000001400 */
[----:B------:R-:W-:Y:S05]  /*2990*/  BRA `(.L_x_43) ;  /* 0x0000000000047947 */ /* 0x000fea0003800000 */
.L_x_35:
[----:B------:R-:W-:-:S07]  /*29a0*/  FADD.FTZ R0, R0, R3 ;  /* 0x0000000300007221 */ /* 0x000fce0000010000 */
.L_x_43:
[----:B------:R-:W-:Y:S05]  /*29b0*/  BSYNC.RECONVERGENT B2 ;  /* 0x0000000000027941 */ /* 0x000fea0003800200 */
.L_x_33:
[----:B------:R-:W-:-:S04]  /*29c0*/  HFMA2 R13, -RZ, RZ, 0, 0 ;  /* 0x00000000ff0d7431 */ /* 0x000fc800000001ff */
[----:B0-----:R-:W-:Y:S05]  /*29d0*/  RET.REL.NODEC R12 `(_Z20softmax_tiled_kernelPfii) ;  /* 0xffffffd40c887950 */ /* 0x001fea0003c3ffff */
.L_x_44:
[----:B------:R-:W-:-:S00]  /*29e0*/  BRA `(.L_x_44) ;  /* 0xfffffffc00fc7947 */ /* 0x000fc0000383ffff */
[----:B------:R-:W-:-:S00]  /*29f0*/  NOP ;  /* 0x0000000000007918 */ /* 0x000fc00000000000 */
        /* <DEDUP_REMOVED lines=8> */
.L_x_45:


//--------------------- .nv.shared._Z20softmax_tiled_kernelPfii --------------------------
	.section	.nv.shared._Z20softmax_tiled_kernelPfii,"aw",@nobits
	.sectionflags	@""
	.align	4
.nv.shared._Z20softmax_tiled_kernelPfii:
	.zero		1152


//--------------------- .nv.shared.reserved.0     --------------------------
	.section	.nv.shared.reserved.0,"aw",@nobits
	.weak		__nv_reservedSMEM_offset_0_alias
	.size		__nv_reservedSMEM_offset_0_alias, 0, 64
	.other		__nv_reservedSMEM_offset_0_alias,@"STO_CUDA_RESERVED_SHARED STV_DEFAULT"
__nv_reservedSMEM_offset_0_alias:
	.zero		0
	.zero		64


//--------------------- .nv.constant0._Z20softmax_tiled_kernelPfii --------------------------
	.section	.nv.constant0._Z20softmax_tiled_kernelPfii,"a",@progbits
	.sectionflags	@""
	.align	4
.nv.constant0._Z20softmax_tiled_kernelPfii:
	.zero		912


//--------------------- SYMBOLS --------------------------

	.type		.nv.reservedSmem.offset0,@object
	.size		.nv.reservedSmem.offset0,0x4
	.type		.nv.reservedSmem.cap,@object
	.size		.nv.reservedSmem.cap,0x4
